//
// Generated by NVIDIA NVVM Compiler
//
// Compiler Build ID: CL-36424714
// Cuda compilation tools, release 13.0, V13.0.88
// Based on NVVM 20.0.0
//

.version 9.0
.target sm_100
.address_size 64

	// .globl	_ZN3cub18CUB_300001_SM_10006detail11EmptyKernelIvEEvv
.global .align 1 .b8 _ZN30_INTERNAL_f1ab6bad_4_k_cu_main4cuda3std3__45__cpo5beginE[1];
.global .align 1 .b8 _ZN30_INTERNAL_f1ab6bad_4_k_cu_main4cuda3std3__45__cpo3endE[1];
.global .align 1 .b8 _ZN30_INTERNAL_f1ab6bad_4_k_cu_main4cuda3std3__45__cpo6cbeginE[1];
.global .align 1 .b8 _ZN30_INTERNAL_f1ab6bad_4_k_cu_main4cuda3std3__45__cpo4cendE[1];
.global .align 1 .b8 _ZN30_INTERNAL_f1ab6bad_4_k_cu_main4cuda3std3__45__cpo6rbeginE[1];
.global .align 1 .b8 _ZN30_INTERNAL_f1ab6bad_4_k_cu_main4cuda3std3__45__cpo4rendE[1];
.global .align 1 .b8 _ZN30_INTERNAL_f1ab6bad_4_k_cu_main4cuda3std3__45__cpo7crbeginE[1];
.global .align 1 .b8 _ZN30_INTERNAL_f1ab6bad_4_k_cu_main4cuda3std3__45__cpo5crendE[1];
.global .align 1 .b8 _ZN30_INTERNAL_f1ab6bad_4_k_cu_main4cuda3std3__432_GLOBAL__N__f1ab6bad_4_k_cu_main6ignoreE[1];
.global .align 1 .b8 _ZN30_INTERNAL_f1ab6bad_4_k_cu_main4cuda3std3__419piecewise_constructE[1];
.global .align 1 .b8 _ZN30_INTERNAL_f1ab6bad_4_k_cu_main4cuda3std3__48in_placeE[1];
.global .align 1 .b8 _ZN30_INTERNAL_f1ab6bad_4_k_cu_main4cuda3std3__420unreachable_sentinelE[1];
.global .align 1 .b8 _ZN30_INTERNAL_f1ab6bad_4_k_cu_main4cuda3std3__47nulloptE[1];
.global .align 1 .b8 _ZN30_INTERNAL_f1ab6bad_4_k_cu_main4cuda3std3__48unexpectE[1];
.global .align 1 .b8 _ZN30_INTERNAL_f1ab6bad_4_k_cu_main4cuda3std6ranges3__45__cpo4swapE[1];
.global .align 1 .b8 _ZN30_INTERNAL_f1ab6bad_4_k_cu_main4cuda3std6ranges3__45__cpo9iter_moveE[1];
.global .align 1 .b8 _ZN30_INTERNAL_f1ab6bad_4_k_cu_main4cuda3std6ranges3__45__cpo5beginE[1];
.global .align 1 .b8 _ZN30_INTERNAL_f1ab6bad_4_k_cu_main4cuda3std6ranges3__45__cpo3endE[1];
.global .align 1 .b8 _ZN30_INTERNAL_f1ab6bad_4_k_cu_main4cuda3std6ranges3__45__cpo6cbeginE[1];
.global .align 1 .b8 _ZN30_INTERNAL_f1ab6bad_4_k_cu_main4cuda3std6ranges3__45__cpo4cendE[1];
.global .align 1 .b8 _ZN30_INTERNAL_f1ab6bad_4_k_cu_main4cuda3std6ranges3__45__cpo7advanceE[1];
.global .align 1 .b8 _ZN30_INTERNAL_f1ab6bad_4_k_cu_main4cuda3std6ranges3__45__cpo9iter_swapE[1];
.global .align 1 .b8 _ZN30_INTERNAL_f1ab6bad_4_k_cu_main4cuda3std6ranges3__45__cpo4nextE[1];
.global .align 1 .b8 _ZN30_INTERNAL_f1ab6bad_4_k_cu_main4cuda3std6ranges3__45__cpo4prevE[1];
.global .align 1 .b8 _ZN30_INTERNAL_f1ab6bad_4_k_cu_main4cuda3std6ranges3__45__cpo4dataE[1];
.global .align 1 .b8 _ZN30_INTERNAL_f1ab6bad_4_k_cu_main4cuda3std6ranges3__45__cpo5cdataE[1];
.global .align 1 .b8 _ZN30_INTERNAL_f1ab6bad_4_k_cu_main4cuda3std6ranges3__45__cpo4sizeE[1];
.global .align 1 .b8 _ZN30_INTERNAL_f1ab6bad_4_k_cu_main4cuda3std6ranges3__45__cpo5ssizeE[1];
.global .align 1 .b8 _ZN30_INTERNAL_f1ab6bad_4_k_cu_main4cuda3std6ranges3__45__cpo8distanceE[1];
.global .align 1 .b8 _ZN30_INTERNAL_f1ab6bad_4_k_cu_main6thrust24THRUST_300001_SM_1000_NS8cuda_cub3parE[1];
.global .align 1 .b8 _ZN30_INTERNAL_f1ab6bad_4_k_cu_main6thrust24THRUST_300001_SM_1000_NS8cuda_cub10par_nosyncE[1];
.global .align 1 .b8 _ZN30_INTERNAL_f1ab6bad_4_k_cu_main6thrust24THRUST_300001_SM_1000_NS6system6detail10sequential3seqE[1];
.global .align 1 .b8 _ZN30_INTERNAL_f1ab6bad_4_k_cu_main6thrust24THRUST_300001_SM_1000_NS12placeholders2_1E[1];
.global .align 1 .b8 _ZN30_INTERNAL_f1ab6bad_4_k_cu_main6thrust24THRUST_300001_SM_1000_NS12placeholders2_2E[1];
.global .align 1 .b8 _ZN30_INTERNAL_f1ab6bad_4_k_cu_main6thrust24THRUST_300001_SM_1000_NS12placeholders2_3E[1];
.global .align 1 .b8 _ZN30_INTERNAL_f1ab6bad_4_k_cu_main6thrust24THRUST_300001_SM_1000_NS12placeholders2_4E[1];
.global .align 1 .b8 _ZN30_INTERNAL_f1ab6bad_4_k_cu_main6thrust24THRUST_300001_SM_1000_NS12placeholders2_5E[1];
.global .align 1 .b8 _ZN30_INTERNAL_f1ab6bad_4_k_cu_main6thrust24THRUST_300001_SM_1000_NS12placeholders2_6E[1];
.global .align 1 .b8 _ZN30_INTERNAL_f1ab6bad_4_k_cu_main6thrust24THRUST_300001_SM_1000_NS12placeholders2_7E[1];
.global .align 1 .b8 _ZN30_INTERNAL_f1ab6bad_4_k_cu_main6thrust24THRUST_300001_SM_1000_NS12placeholders2_8E[1];
.global .align 1 .b8 _ZN30_INTERNAL_f1ab6bad_4_k_cu_main6thrust24THRUST_300001_SM_1000_NS12placeholders2_9E[1];
.global .align 1 .b8 _ZN30_INTERNAL_f1ab6bad_4_k_cu_main6thrust24THRUST_300001_SM_1000_NS12placeholders3_10E[1];
.global .align 1 .b8 _ZN30_INTERNAL_f1ab6bad_4_k_cu_main6thrust24THRUST_300001_SM_1000_NS3seqE[1];

.visible .entry _ZN3cub18CUB_300001_SM_10006detail11EmptyKernelIvEEvv()
{


	ret;

}
	// .globl	_ZN3cub18CUB_300001_SM_10006detail8for_each13static_kernelINS2_12policy_hub_t12policy_500_tEmN6thrust24THRUST_300001_SM_1000_NS8cuda_cub20__uninitialized_fill7functorINS7_10device_ptrIfEEfEEEEvT0_T1_
.visible .entry _ZN3cub18CUB_300001_SM_10006detail8for_each13static_kernelINS2_12policy_hub_t12policy_500_tEmN6thrust24THRUST_300001_SM_1000_NS8cuda_cub20__uninitialized_fill7functorINS7_10device_ptrIfEEfEEEEvT0_T1_(
	.param .u64 _ZN3cub18CUB_300001_SM_10006detail8for_each13static_kernelINS2_12policy_hub_t12policy_500_tEmN6thrust24THRUST_300001_SM_1000_NS8cuda_cub20__uninitialized_fill7functorINS7_10device_ptrIfEEfEEEEvT0_T1__param_0,
	.param .align 8 .b8 _ZN3cub18CUB_300001_SM_10006detail8for_each13static_kernelINS2_12policy_hub_t12policy_500_tEmN6thrust24THRUST_300001_SM_1000_NS8cuda_cub20__uninitialized_fill7functorINS7_10device_ptrIfEEfEEEEvT0_T1__param_1[16]
)
.maxntid 256
{
	.reg .pred 	%p<4>;
	.reg .b16 	%rs<5>;
	.reg .b32 	%r<10>;
	.reg .b32 	%f<3>;
	.reg .b64 	%rd<16>;

	ld.param.f32 	%f2, [_ZN3cub18CUB_300001_SM_10006detail8for_each13static_kernelINS2_12policy_hub_t12policy_500_tEmN6thrust24THRUST_300001_SM_1000_NS8cuda_cub20__uninitialized_fill7functorINS7_10device_ptrIfEEfEEEEvT0_T1__param_1+8];
	ld.param.u64 	%rd4, [_ZN3cub18CUB_300001_SM_10006detail8for_each13static_kernelINS2_12policy_hub_t12policy_500_tEmN6thrust24THRUST_300001_SM_1000_NS8cuda_cub20__uninitialized_fill7functorINS7_10device_ptrIfEEfEEEEvT0_T1__param_1];
	ld.param.u64 	%rd5, [_ZN3cub18CUB_300001_SM_10006detail8for_each13static_kernelINS2_12policy_hub_t12policy_500_tEmN6thrust24THRUST_300001_SM_1000_NS8cuda_cub20__uninitialized_fill7functorINS7_10device_ptrIfEEfEEEEvT0_T1__param_0];
	mov.u32 	%r7, %ctaid.x;
	mul.wide.u32 	%rd1, %r7, 512;
	sub.s64 	%rd2, %rd5, %rd1;
	setp.lt.u64 	%p1, %rd2, 512;
	@%p1 bra 	$L__BB1_2;
	mov.u32 	%r9, %tid.x;
	cvta.to.global.u64 	%rd11, %rd4;
	cvt.u64.u32 	%rd12, %r9;
	add.s64 	%rd13, %rd1, %rd12;
	shl.b64 	%rd14, %rd13, 2;
	add.s64 	%rd15, %rd11, %rd14;
	st.global.f32 	[%rd15], %f2;
	st.global.f32 	[%rd15+1024], %f2;
	bra.uni 	$L__BB1_6;
$L__BB1_2:
	cvta.to.global.u64 	%rd6, %rd4;
	mov.u32 	%r1, %tid.x;
	cvt.u64.u32 	%rd7, %r1;
	setp.le.u64 	%p2, %rd2, %rd7;
	add.s64 	%rd8, %rd1, %rd7;
	shl.b64 	%rd9, %rd8, 2;
	add.s64 	%rd3, %rd6, %rd9;
	@%p2 bra 	$L__BB1_4;
	st.global.f32 	[%rd3], %f2;
$L__BB1_4:
	add.s32 	%r8, %r1, 256;
	cvt.u64.u32 	%rd10, %r8;
	setp.le.u64 	%p3, %rd2, %rd10;
	@%p3 bra 	$L__BB1_6;
	st.global.f32 	[%rd3+1024], %f2;
$L__BB1_6:
	ret;

}
	// .globl	_ZN3cub18CUB_300001_SM_10006detail9transform16transform_kernelINS2_10policy_hubILb1EN4cuda3std3__45tupleIJN6thrust24THRUST_300001_SM_1000_NS17counting_iteratorIiNSA_11use_defaultESC_SC_EEEEEE10policy1000Ei7GenRandNSA_6detail15normal_iteratorINSA_10device_ptrIfEEEEJSD_EEEvT0_iT1_T2_DpNS2_10kernel_argIT3_EE
.visible .entry _ZN3cub18CUB_300001_SM_10006detail9transform16transform_kernelINS2_10policy_hubILb1EN4cuda3std3__45tupleIJN6thrust24THRUST_300001_SM_1000_NS17counting_iteratorIiNSA_11use_defaultESC_SC_EEEEEE10policy1000Ei7GenRandNSA_6detail15normal_iteratorINSA_10device_ptrIfEEEEJSD_EEEvT0_iT1_T2_DpNS2_10kernel_argIT3_EE(
	.param .u32 _ZN3cub18CUB_300001_SM_10006detail9transform16transform_kernelINS2_10policy_hubILb1EN4cuda3std3__45tupleIJN6thrust24THRUST_300001_SM_1000_NS17counting_iteratorIiNSA_11use_defaultESC_SC_EEEEEE10policy1000Ei7GenRandNSA_6detail15normal_iteratorINSA_10device_ptrIfEEEEJSD_EEEvT0_iT1_T2_DpNS2_10kernel_argIT3_EE_param_0,
	.param .u32 _ZN3cub18CUB_300001_SM_10006detail9transform16transform_kernelINS2_10policy_hubILb1EN4cuda3std3__45tupleIJN6thrust24THRUST_300001_SM_1000_NS17counting_iteratorIiNSA_11use_defaultESC_SC_EEEEEE10policy1000Ei7GenRandNSA_6detail15normal_iteratorINSA_10device_ptrIfEEEEJSD_EEEvT0_iT1_T2_DpNS2_10kernel_argIT3_EE_param_1,
	.param .align 1 .b8 _ZN3cub18CUB_300001_SM_10006detail9transform16transform_kernelINS2_10policy_hubILb1EN4cuda3std3__45tupleIJN6thrust24THRUST_300001_SM_1000_NS17counting_iteratorIiNSA_11use_defaultESC_SC_EEEEEE10policy1000Ei7GenRandNSA_6detail15normal_iteratorINSA_10device_ptrIfEEEEJSD_EEEvT0_iT1_T2_DpNS2_10kernel_argIT3_EE_param_2[1],
	.param .align 8 .b8 _ZN3cub18CUB_300001_SM_10006detail9transform16transform_kernelINS2_10policy_hubILb1EN4cuda3std3__45tupleIJN6thrust24THRUST_300001_SM_1000_NS17counting_iteratorIiNSA_11use_defaultESC_SC_EEEEEE10policy1000Ei7GenRandNSA_6detail15normal_iteratorINSA_10device_ptrIfEEEEJSD_EEEvT0_iT1_T2_DpNS2_10kernel_argIT3_EE_param_3[8],
	.param .align 8 .b8 _ZN3cub18CUB_300001_SM_10006detail9transform16transform_kernelINS2_10policy_hubILb1EN4cuda3std3__45tupleIJN6thrust24THRUST_300001_SM_1000_NS17counting_iteratorIiNSA_11use_defaultESC_SC_EEEEEE10policy1000Ei7GenRandNSA_6detail15normal_iteratorINSA_10device_ptrIfEEEEJSD_EEEvT0_iT1_T2_DpNS2_10kernel_argIT3_EE_param_4[16]
)
.maxntid 128
{
	.reg .pred 	%p<17>;
	.reg .b32 	%r<70>;
	.reg .b32 	%f<5>;
	.reg .b64 	%rd<61>;

	ld.param.u32 	%r18, [_ZN3cub18CUB_300001_SM_10006detail9transform16transform_kernelINS2_10policy_hubILb1EN4cuda3std3__45tupleIJN6thrust24THRUST_300001_SM_1000_NS17counting_iteratorIiNSA_11use_defaultESC_SC_EEEEEE10policy1000Ei7GenRandNSA_6detail15normal_iteratorINSA_10device_ptrIfEEEEJSD_EEEvT0_iT1_T2_DpNS2_10kernel_argIT3_EE_param_4];
	ld.param.u32 	%r19, [_ZN3cub18CUB_300001_SM_10006detail9transform16transform_kernelINS2_10policy_hubILb1EN4cuda3std3__45tupleIJN6thrust24THRUST_300001_SM_1000_NS17counting_iteratorIiNSA_11use_defaultESC_SC_EEEEEE10policy1000Ei7GenRandNSA_6detail15normal_iteratorINSA_10device_ptrIfEEEEJSD_EEEvT0_iT1_T2_DpNS2_10kernel_argIT3_EE_param_0];
	ld.param.u64 	%rd18, [_ZN3cub18CUB_300001_SM_10006detail9transform16transform_kernelINS2_10policy_hubILb1EN4cuda3std3__45tupleIJN6thrust24THRUST_300001_SM_1000_NS17counting_iteratorIiNSA_11use_defaultESC_SC_EEEEEE10policy1000Ei7GenRandNSA_6detail15normal_iteratorINSA_10device_ptrIfEEEEJSD_EEEvT0_iT1_T2_DpNS2_10kernel_argIT3_EE_param_3];
	ld.param.u32 	%r17, [_ZN3cub18CUB_300001_SM_10006detail9transform16transform_kernelINS2_10policy_hubILb1EN4cuda3std3__45tupleIJN6thrust24THRUST_300001_SM_1000_NS17counting_iteratorIiNSA_11use_defaultESC_SC_EEEEEE10policy1000Ei7GenRandNSA_6detail15normal_iteratorINSA_10device_ptrIfEEEEJSD_EEEvT0_iT1_T2_DpNS2_10kernel_argIT3_EE_param_1];
	cvta.to.global.u64 	%rd19, %rd18;
	shl.b32 	%r20, %r17, 7;
	mov.u32 	%r21, %ctaid.x;
	mul.lo.s32 	%r22, %r20, %r21;
	sub.s32 	%r23, %r19, %r22;
	min.s32 	%r1, %r20, %r23;
	add.s32 	%r2, %r18, %r22;
	mul.wide.s32 	%rd20, %r22, 4;
	add.s64 	%rd1, %rd19, %rd20;
	setp.gt.s32 	%p1, %r20, %r23;
	@%p1 bra 	$L__BB2_10;
	setp.lt.s32 	%p2, %r17, 1;
	@%p2 bra 	$L__BB2_21;
	mov.b32 	%r66, 0;
	mov.u32 	%r3, %tid.x;
$L__BB2_3:
	shl.b32 	%r26, %r66, 7;
	add.s32 	%r6, %r26, %r3;
	add.s32 	%r7, %r6, %r2;
	setp.eq.s32 	%p3, %r7, 0;
	mov.b32 	%r67, 1;
	@%p3 bra 	$L__BB2_9;
	cvt.s64.s32 	%rd54, %r7;
	mov.b64 	%rd55, 48271;
	mov.b64 	%rd56, 1;
$L__BB2_5:
	and.b64  	%rd23, %rd54, 1;
	setp.eq.b64 	%p4, %rd23, 1;
	not.pred 	%p5, %p4;
	@%p5 bra 	$L__BB2_7;
	mul.lo.s64 	%rd24, %rd56, %rd55;
	mul.hi.u64 	%rd25, %rd24, 8589934597;
	sub.s64 	%rd26, %rd24, %rd25;
	shr.u64 	%rd27, %rd26, 1;
	add.s64 	%rd28, %rd27, %rd25;
	shr.u64 	%rd29, %rd28, 30;
	mul.lo.s64 	%rd30, %rd29, 2147483647;
	sub.s64 	%rd56, %rd24, %rd30;
$L__BB2_7:
	shr.u64 	%rd8, %rd54, 1;
	mul.lo.s64 	%rd31, %rd55, %rd55;
	mul.hi.u64 	%rd32, %rd31, -9223372032559808509;
	shr.u64 	%rd33, %rd32, 30;
	mul.lo.s64 	%rd34, %rd33, 2147483647;
	sub.s64 	%rd55, %rd31, %rd34;
	setp.gt.u64 	%p6, %rd54, 1;
	mov.u64 	%rd54, %rd8;
	@%p6 bra 	$L__BB2_5;
	cvt.u32.u64 	%r27, %rd56;
	mul.hi.u32 	%r28, %r27, 3;
	sub.s32 	%r29, %r27, %r28;
	shr.u32 	%r30, %r29, 1;
	add.s32 	%r31, %r30, %r28;
	shr.u32 	%r32, %r31, 30;
	mul.lo.s32 	%r33, %r32, 2147483647;
	sub.s32 	%r67, %r27, %r33;
$L__BB2_9:
	mul.hi.u32 	%r34, %r67, -1131474031;
	shr.u32 	%r35, %r34, 15;
	mul.lo.s32 	%r36, %r35, 44488;
	sub.s32 	%r37, %r67, %r36;
	mul.lo.s32 	%r38, %r37, 48271;
	mul.lo.s32 	%r39, %r35, 3399;
	setp.lt.u32 	%p7, %r38, %r39;
	xor.b32  	%r40, %r39, 2147483647;
	neg.s32 	%r41, %r39;
	selp.b32 	%r42, %r40, %r41, %p7;
	add.s32 	%r43, %r38, %r42;
	add.s32 	%r44, %r43, -1;
	cvt.rn.f32.u32 	%f1, %r44;
	fma.rn.f32 	%f2, %f1, 0f30000000, 0f00000000;
	mul.wide.s32 	%rd35, %r6, 4;
	add.s64 	%rd36, %rd1, %rd35;
	st.global.f32 	[%rd36], %f2;
	add.s32 	%r66, %r66, 1;
	setp.eq.s32 	%p8, %r66, %r17;
	@%p8 bra 	$L__BB2_21;
	bra.uni 	$L__BB2_3;
$L__BB2_10:
	setp.lt.s32 	%p9, %r17, 1;
	@%p9 bra 	$L__BB2_21;
	mov.b32 	%r68, 0;
	mov.u32 	%r4, %tid.x;
$L__BB2_12:
	shl.b32 	%r46, %r68, 7;
	add.s32 	%r12, %r46, %r4;
	setp.ge.s32 	%p10, %r12, %r1;
	@%p10 bra 	$L__BB2_20;
	add.s32 	%r13, %r12, %r2;
	setp.eq.s32 	%p11, %r13, 0;
	mov.b32 	%r69, 1;
	@%p11 bra 	$L__BB2_19;
	cvt.s64.s32 	%rd58, %r13;
	mov.b64 	%rd59, 48271;
	mov.b64 	%rd60, 1;
$L__BB2_15:
	and.b64  	%rd39, %rd58, 1;
	setp.eq.b64 	%p12, %rd39, 1;
	not.pred 	%p13, %p12;
	@%p13 bra 	$L__BB2_17;
	mul.lo.s64 	%rd40, %rd60, %rd59;
	mul.hi.u64 	%rd41, %rd40, 8589934597;
	sub.s64 	%rd42, %rd40, %rd41;
	shr.u64 	%rd43, %rd42, 1;
	add.s64 	%rd44, %rd43, %rd41;
	shr.u64 	%rd45, %rd44, 30;
	mul.lo.s64 	%rd46, %rd45, 2147483647;
	sub.s64 	%rd60, %rd40, %rd46;
$L__BB2_17:
	shr.u64 	%rd16, %rd58, 1;
	mul.lo.s64 	%rd47, %rd59, %rd59;
	mul.hi.u64 	%rd48, %rd47, -9223372032559808509;
	shr.u64 	%rd49, %rd48, 30;
	mul.lo.s64 	%rd50, %rd49, 2147483647;
	sub.s64 	%rd59, %rd47, %rd50;
	setp.gt.u64 	%p14, %rd58, 1;
	mov.u64 	%rd58, %rd16;
	@%p14 bra 	$L__BB2_15;
	cvt.u32.u64 	%r48, %rd60;
	mul.hi.u32 	%r49, %r48, 3;
	sub.s32 	%r50, %r48, %r49;
	shr.u32 	%r51, %r50, 1;
	add.s32 	%r52, %r51, %r49;
	shr.u32 	%r53, %r52, 30;
	mul.lo.s32 	%r54, %r53, 2147483647;
	sub.s32 	%r69, %r48, %r54;
$L__BB2_19:
	mul.hi.u32 	%r55, %r69, -1131474031;
	shr.u32 	%r56, %r55, 15;
	mul.lo.s32 	%r57, %r56, 44488;
	sub.s32 	%r58, %r69, %r57;
	mul.lo.s32 	%r59, %r58, 48271;
	mul.lo.s32 	%r60, %r56, 3399;
	setp.lt.u32 	%p15, %r59, %r60;
	xor.b32  	%r61, %r60, 2147483647;
	neg.s32 	%r62, %r60;
	selp.b32 	%r63, %r61, %r62, %p15;
	add.s32 	%r64, %r59, %r63;
	add.s32 	%r65, %r64, -1;
	cvt.rn.f32.u32 	%f3, %r65;
	fma.rn.f32 	%f4, %f3, 0f30000000, 0f00000000;
	mul.wide.s32 	%rd51, %r12, 4;
	add.s64 	%rd52, %rd1, %rd51;
	st.global.f32 	[%rd52], %f4;
$L__BB2_20:
	add.s32 	%r68, %r68, 1;
	setp.ne.s32 	%p16, %r68, %r17;
	@%p16 bra 	$L__BB2_12;
$L__BB2_21:
	ret;

}
	// .globl	_ZN3cub18CUB_300001_SM_10006detail9transform16transform_kernelINS2_10policy_hubILb1EN4cuda3std3__45tupleIJN6thrust24THRUST_300001_SM_1000_NS17counting_iteratorIiNSA_11use_defaultESC_SC_EEEEEE10policy1000El7GenRandNSA_6detail15normal_iteratorINSA_10device_ptrIfEEEEJSD_EEEvT0_iT1_T2_DpNS2_10kernel_argIT3_EE
.visible .entry _ZN3cub18CUB_300001_SM_10006detail9transform16transform_kernelINS2_10policy_hubILb1EN4cuda3std3__45tupleIJN6thrust24THRUST_300001_SM_1000_NS17counting_iteratorIiNSA_11use_defaultESC_SC_EEEEEE10policy1000El7GenRandNSA_6detail15normal_iteratorINSA_10device_ptrIfEEEEJSD_EEEvT0_iT1_T2_DpNS2_10kernel_argIT3_EE(
	.param .u64 _ZN3cub18CUB_300001_SM_10006detail9transform16transform_kernelINS2_10policy_hubILb1EN4cuda3std3__45tupleIJN6thrust24THRUST_300001_SM_1000_NS17counting_iteratorIiNSA_11use_defaultESC_SC_EEEEEE10policy1000El7GenRandNSA_6detail15normal_iteratorINSA_10device_ptrIfEEEEJSD_EEEvT0_iT1_T2_DpNS2_10kernel_argIT3_EE_param_0,
	.param .u32 _ZN3cub18CUB_300001_SM_10006detail9transform16transform_kernelINS2_10policy_hubILb1EN4cuda3std3__45tupleIJN6thrust24THRUST_300001_SM_1000_NS17counting_iteratorIiNSA_11use_defaultESC_SC_EEEEEE10policy1000El7GenRandNSA_6detail15normal_iteratorINSA_10device_ptrIfEEEEJSD_EEEvT0_iT1_T2_DpNS2_10kernel_argIT3_EE_param_1,
	.param .align 1 .b8 _ZN3cub18CUB_300001_SM_10006detail9transform16transform_kernelINS2_10policy_hubILb1EN4cuda3std3__45tupleIJN6thrust24THRUST_300001_SM_1000_NS17counting_iteratorIiNSA_11use_defaultESC_SC_EEEEEE10policy1000El7GenRandNSA_6detail15normal_iteratorINSA_10device_ptrIfEEEEJSD_EEEvT0_iT1_T2_DpNS2_10kernel_argIT3_EE_param_2[1],
	.param .align 8 .b8 _ZN3cub18CUB_300001_SM_10006detail9transform16transform_kernelINS2_10policy_hubILb1EN4cuda3std3__45tupleIJN6thrust24THRUST_300001_SM_1000_NS17counting_iteratorIiNSA_11use_defaultESC_SC_EEEEEE10policy1000El7GenRandNSA_6detail15normal_iteratorINSA_10device_ptrIfEEEEJSD_EEEvT0_iT1_T2_DpNS2_10kernel_argIT3_EE_param_3[8],
	.param .align 8 .b8 _ZN3cub18CUB_300001_SM_10006detail9transform16transform_kernelINS2_10policy_hubILb1EN4cuda3std3__45tupleIJN6thrust24THRUST_300001_SM_1000_NS17counting_iteratorIiNSA_11use_defaultESC_SC_EEEEEE10policy1000El7GenRandNSA_6detail15normal_iteratorINSA_10device_ptrIfEEEEJSD_EEEvT0_iT1_T2_DpNS2_10kernel_argIT3_EE_param_4[16]
)
.maxntid 128
{
	.reg .pred 	%p<17>;
	.reg .b32 	%r<68>;
	.reg .b32 	%f<5>;
	.reg .b64 	%rd<67>;

	ld.param.u32 	%r18, [_ZN3cub18CUB_300001_SM_10006detail9transform16transform_kernelINS2_10policy_hubILb1EN4cuda3std3__45tupleIJN6thrust24THRUST_300001_SM_1000_NS17counting_iteratorIiNSA_11use_defaultESC_SC_EEEEEE10policy1000El7GenRandNSA_6detail15normal_iteratorINSA_10device_ptrIfEEEEJSD_EEEvT0_iT1_T2_DpNS2_10kernel_argIT3_EE_param_4];
	ld.param.u64 	%rd18, [_ZN3cub18CUB_300001_SM_10006detail9transform16transform_kernelINS2_10policy_hubILb1EN4cuda3std3__45tupleIJN6thrust24THRUST_300001_SM_1000_NS17counting_iteratorIiNSA_11use_defaultESC_SC_EEEEEE10policy1000El7GenRandNSA_6detail15normal_iteratorINSA_10device_ptrIfEEEEJSD_EEEvT0_iT1_T2_DpNS2_10kernel_argIT3_EE_param_0];
	ld.param.u64 	%rd19, [_ZN3cub18CUB_300001_SM_10006detail9transform16transform_kernelINS2_10policy_hubILb1EN4cuda3std3__45tupleIJN6thrust24THRUST_300001_SM_1000_NS17counting_iteratorIiNSA_11use_defaultESC_SC_EEEEEE10policy1000El7GenRandNSA_6detail15normal_iteratorINSA_10device_ptrIfEEEEJSD_EEEvT0_iT1_T2_DpNS2_10kernel_argIT3_EE_param_3];
	ld.param.u32 	%r17, [_ZN3cub18CUB_300001_SM_10006detail9transform16transform_kernelINS2_10policy_hubILb1EN4cuda3std3__45tupleIJN6thrust24THRUST_300001_SM_1000_NS17counting_iteratorIiNSA_11use_defaultESC_SC_EEEEEE10policy1000El7GenRandNSA_6detail15normal_iteratorINSA_10device_ptrIfEEEEJSD_EEEvT0_iT1_T2_DpNS2_10kernel_argIT3_EE_param_1];
	cvta.to.global.u64 	%rd20, %rd19;
	shl.b32 	%r19, %r17, 7;
	mov.u32 	%r20, %ctaid.x;
	cvt.u64.u32 	%rd21, %r20;
	cvt.s64.s32 	%rd22, %r19;
	mul.lo.s64 	%rd23, %rd22, %rd21;
	sub.s64 	%rd24, %rd18, %rd23;
	min.s64 	%rd25, %rd24, %rd22;
	cvt.u32.u64 	%r1, %rd25;
	cvt.u32.u64 	%r21, %rd23;
	add.s32 	%r2, %r18, %r21;
	shl.b64 	%rd26, %rd23, 2;
	add.s64 	%rd1, %rd20, %rd26;
	setp.eq.s32 	%p1, %r19, %r1;
	@%p1 bra 	$L__BB3_12;
	setp.lt.s32 	%p2, %r17, 1;
	@%p2 bra 	$L__BB3_21;
	mov.b32 	%r66, 0;
	mov.u32 	%r3, %tid.x;
$L__BB3_3:
	shl.b32 	%r23, %r66, 7;
	add.s32 	%r12, %r23, %r3;
	setp.ge.s32 	%p3, %r12, %r1;
	@%p3 bra 	$L__BB3_11;
	add.s32 	%r13, %r12, %r2;
	setp.eq.s32 	%p4, %r13, 0;
	mov.b32 	%r67, 1;
	@%p4 bra 	$L__BB3_10;
	cvt.s64.s32 	%rd64, %r13;
	mov.b64 	%rd65, 48271;
	mov.b64 	%rd66, 1;
$L__BB3_6:
	and.b64  	%rd29, %rd64, 1;
	setp.eq.b64 	%p5, %rd29, 1;
	not.pred 	%p6, %p5;
	@%p6 bra 	$L__BB3_8;
	mul.lo.s64 	%rd30, %rd66, %rd65;
	mul.hi.u64 	%rd31, %rd30, 8589934597;
	sub.s64 	%rd32, %rd30, %rd31;
	shr.u64 	%rd33, %rd32, 1;
	add.s64 	%rd34, %rd33, %rd31;
	shr.u64 	%rd35, %rd34, 30;
	mul.lo.s64 	%rd36, %rd35, 2147483647;
	sub.s64 	%rd66, %rd30, %rd36;
$L__BB3_8:
	shr.u64 	%rd16, %rd64, 1;
	mul.lo.s64 	%rd37, %rd65, %rd65;
	mul.hi.u64 	%rd38, %rd37, -9223372032559808509;
	shr.u64 	%rd39, %rd38, 30;
	mul.lo.s64 	%rd40, %rd39, 2147483647;
	sub.s64 	%rd65, %rd37, %rd40;
	setp.gt.u64 	%p7, %rd64, 1;
	mov.u64 	%rd64, %rd16;
	@%p7 bra 	$L__BB3_6;
	cvt.u32.u64 	%r25, %rd66;
	mul.hi.u32 	%r26, %r25, 3;
	sub.s32 	%r27, %r25, %r26;
	shr.u32 	%r28, %r27, 1;
	add.s32 	%r29, %r28, %r26;
	shr.u32 	%r30, %r29, 30;
	mul.lo.s32 	%r31, %r30, 2147483647;
	sub.s32 	%r67, %r25, %r31;
$L__BB3_10:
	mul.hi.u32 	%r32, %r67, -1131474031;
	shr.u32 	%r33, %r32, 15;
	mul.lo.s32 	%r34, %r33, 44488;
	sub.s32 	%r35, %r67, %r34;
	mul.lo.s32 	%r36, %r35, 48271;
	mul.lo.s32 	%r37, %r33, 3399;
	setp.lt.u32 	%p8, %r36, %r37;
	xor.b32  	%r38, %r37, 2147483647;
	neg.s32 	%r39, %r37;
	selp.b32 	%r40, %r38, %r39, %p8;
	add.s32 	%r41, %r36, %r40;
	add.s32 	%r42, %r41, -1;
	cvt.rn.f32.u32 	%f1, %r42;
	fma.rn.f32 	%f2, %f1, 0f30000000, 0f00000000;
	mul.wide.s32 	%rd41, %r12, 4;
	add.s64 	%rd42, %rd1, %rd41;
	st.global.f32 	[%rd42], %f2;
$L__BB3_11:
	add.s32 	%r66, %r66, 1;
	setp.ne.s32 	%p9, %r66, %r17;
	@%p9 bra 	$L__BB3_3;
	bra.uni 	$L__BB3_21;
$L__BB3_12:
	setp.lt.s32 	%p10, %r17, 1;
	@%p10 bra 	$L__BB3_21;
	mov.b32 	%r64, 0;
	mov.u32 	%r4, %tid.x;
$L__BB3_14:
	shl.b32 	%r45, %r64, 7;
	add.s32 	%r6, %r45, %r4;
	add.s32 	%r7, %r6, %r2;
	setp.eq.s32 	%p11, %r7, 0;
	mov.b32 	%r65, 1;
	@%p11 bra 	$L__BB3_20;
	cvt.s64.s32 	%rd60, %r7;
	mov.b64 	%rd61, 48271;
	mov.b64 	%rd62, 1;
$L__BB3_16:
	and.b64  	%rd45, %rd60, 1;
	setp.eq.b64 	%p12, %rd45, 1;
	not.pred 	%p13, %p12;
	@%p13 bra 	$L__BB3_18;
	mul.lo.s64 	%rd46, %rd62, %rd61;
	mul.hi.u64 	%rd47, %rd46, 8589934597;
	sub.s64 	%rd48, %rd46, %rd47;
	shr.u64 	%rd49, %rd48, 1;
	add.s64 	%rd50, %rd49, %rd47;
	shr.u64 	%rd51, %rd50, 30;
	mul.lo.s64 	%rd52, %rd51, 2147483647;
	sub.s64 	%rd62, %rd46, %rd52;
$L__BB3_18:
	shr.u64 	%rd8, %rd60, 1;
	mul.lo.s64 	%rd53, %rd61, %rd61;
	mul.hi.u64 	%rd54, %rd53, -9223372032559808509;
	shr.u64 	%rd55, %rd54, 30;
	mul.lo.s64 	%rd56, %rd55, 2147483647;
	sub.s64 	%rd61, %rd53, %rd56;
	setp.gt.u64 	%p14, %rd60, 1;
	mov.u64 	%rd60, %rd8;
	@%p14 bra 	$L__BB3_16;
	cvt.u32.u64 	%r46, %rd62;
	mul.hi.u32 	%r47, %r46, 3;
	sub.s32 	%r48, %r46, %r47;
	shr.u32 	%r49, %r48, 1;
	add.s32 	%r50, %r49, %r47;
	shr.u32 	%r51, %r50, 30;
	mul.lo.s32 	%r52, %r51, 2147483647;
	sub.s32 	%r65, %r46, %r52;
$L__BB3_20:
	mul.hi.u32 	%r53, %r65, -1131474031;
	shr.u32 	%r54, %r53, 15;
	mul.lo.s32 	%r55, %r54, 44488;
	sub.s32 	%r56, %r65, %r55;
	mul.lo.s32 	%r57, %r56, 48271;
	mul.lo.s32 	%r58, %r54, 3399;
	setp.lt.u32 	%p15, %r57, %r58;
	xor.b32  	%r59, %r58, 2147483647;
	neg.s32 	%r60, %r58;
	selp.b32 	%r61, %r59, %r60, %p15;
	add.s32 	%r62, %r57, %r61;
	add.s32 	%r63, %r62, -1;
	cvt.rn.f32.u32 	%f3, %r63;
	fma.rn.f32 	%f4, %f3, 0f30000000, 0f00000000;
	mul.wide.s32 	%rd57, %r6, 4;
	add.s64 	%rd58, %rd1, %rd57;
	st.global.f32 	[%rd58], %f4;
	add.s32 	%r64, %r64, 1;
	setp.eq.s32 	%p16, %r64, %r17;
	@%p16 bra 	$L__BB3_21;
	bra.uni 	$L__BB3_14;
$L__BB3_21:
	ret;

}


// ===== COMPILED SASS (sm_100) =====

	.target	sm_100

	.elftype	@"ET_EXEC"


//--------------------- .note.nv.tkinfo           --------------------------
	.section	.note.nv.tkinfo,"",@"SHT_NOTE"
	.sectionflags	@"SHF_NOTE_NV_TKINFO"
	.tkinfo
        /*0018*/ 	.word	0x00000002
        /*0030*/ 	.string	""
        /*0030*/ 	.string	"ptxas"
        /*0030*/ 	.string	"Cuda compilation tools, release 13.0, V13.0.88"
        /*0030*/ 	.string	"Build cuda_13.0.r13.0/compiler.36424714_0"
        /*0030*/ 	.string	"-arch sm_100 -m 64 "



//--------------------- .note.nv.cuinfo           --------------------------
	.section	.note.nv.cuinfo,"",@"SHT_NOTE"
	.sectionflags	@"SHF_NOTE_NV_CUINFO"
        /*0018*/ 	.short	0x0002
        /*001a*/ 	.short	0x0064
        /*001c*/ 	.short	0x0082
	.zero		2


//--------------------- .nv.info                  --------------------------
	.section	.nv.info,"",@"SHT_CUDA_INFO"
	.align	4


	//----- nvinfo : EIATTR_REGCOUNT
	.align		4
        /*0000*/ 	.byte	0x04, 0x2f
        /*0002*/ 	.short	(.L_44 - .L_43)
	.align		4
.L_43:
        /*0004*/ 	.word	index@(_ZN3cub18CUB_300001_SM_10006detail11EmptyKernelIvEEvv)
        /*0008*/ 	.word	0x00000004


	//----- nvinfo : EIATTR_FRAME_SIZE
	.align		4
.L_44:
        /*000c*/ 	.byte	0x04, 0x11
        /*000e*/ 	.short	(.L_46 - .L_45)
	.align		4
.L_45:
        /*0010*/ 	.word	index@(_ZN3cub18CUB_300001_SM_10006detail11EmptyKernelIvEEvv)
        /*0014*/ 	.word	0x00000000


	//----- nvinfo : EIATTR_REGCOUNT
	.align		4
.L_46:
        /*0018*/ 	.byte	0x04, 0x2f
        /*001a*/ 	.short	(.L_48 - .L_47)
	.align		4
.L_47:
        /*001c*/ 	.word	index@(_ZN3cub18CUB_300001_SM_10006detail8for_each13static_kernelINS2_12policy_hub_t12policy_500_tEmN6thrust24THRUST_300001_SM_1000_NS8cuda_cub20__uninitialized_fill7functorINS7_10device_ptrIfEEfEEEEvT0_T1_)
        /*0020*/ 	.word	0x00000008


	//----- nvinfo : EIATTR_FRAME_SIZE
	.align		4
.L_48:
        /*0024*/ 	.byte	0x04, 0x11
        /*0026*/ 	.short	(.L_50 - .L_49)
	.align		4
.L_49:
        /*0028*/ 	.word	index@(_ZN3cub18CUB_300001_SM_10006detail8for_each13static_kernelINS2_12policy_hub_t12policy_500_tEmN6thrust24THRUST_300001_SM_1000_NS8cuda_cub20__uninitialized_fill7functorINS7_10device_ptrIfEEfEEEEvT0_T1_)
        /*002c*/ 	.word	0x00000000


	//----- nvinfo : EIATTR_REGCOUNT
	.align		4
.L_50:
        /*0030*/ 	.byte	0x04, 0x2f
        /*0032*/ 	.short	(.L_52 - .L_51)
	.align		4
.L_51:
        /*0034*/ 	.word	index@(_ZN3cub18CUB_300001_SM_10006detail9transform16transform_kernelINS2_10policy_hubILb1EN4cuda3std3__45tupleIJN6thrust24THRUST_300001_SM_1000_NS17counting_iteratorIiNSA_11use_defaultESC_SC_EEEEEE10policy1000Ei7GenRandNSA_6detail15normal_iteratorINSA_10device_ptrIfEEEEJSD_EEEvT0_iT1_T2_DpNS2_10kernel_argIT3_EE)
        /*0038*/ 	.word	0x00000019


	//----- nvinfo : EIATTR_FRAME_SIZE
	.align		4
.L_52:
        /*003c*/ 	.byte	0x04, 0x11
        /*003e*/ 	.short	(.L_54 - .L_53)
	.align		4
.L_53:
        /*0040*/ 	.word	index@(_ZN3cub18CUB_300001_SM_10006detail9transform16transform_kernelINS2_10policy_hubILb1EN4cuda3std3__45tupleIJN6thrust24THRUST_300001_SM_1000_NS17counting_iteratorIiNSA_11use_defaultESC_SC_EEEEEE10policy1000Ei7GenRandNSA_6detail15normal_iteratorINSA_10device_ptrIfEEEEJSD_EEEvT0_iT1_T2_DpNS2_10kernel_argIT3_EE)
        /*0044*/ 	.word	0x00000000


	//----- nvinfo : EIATTR_REGCOUNT
	.align		4
.L_54:
        /*0048*/ 	.byte	0x04, 0x2f
        /*004a*/ 	.short	(.L_56 - .L_55)
	.align		4
.L_55:
        /*004c*/ 	.word	index@(_ZN3cub18CUB_300001_SM_10006detail9transform16transform_kernelINS2_10policy_hubILb1EN4cuda3std3__45tupleIJN6thrust24THRUST_300001_SM_1000_NS17counting_iteratorIiNSA_11use_defaultESC_SC_EEEEEE10policy1000El7GenRandNSA_6detail15normal_iteratorINSA_10device_ptrIfEEEEJSD_EEEvT0_iT1_T2_DpNS2_10kernel_argIT3_EE)
        /*0050*/ 	.word	0x00000019


	//----- nvinfo : EIATTR_FRAME_SIZE
	.align		4
.L_56:
        /*0054*/ 	.byte	0x04, 0x11
        /*0056*/ 	.short	(.L_58 - .L_57)
	.align		4
.L_57:
        /*0058*/ 	.word	index@(_ZN3cub18CUB_300001_SM_10006detail9transform16transform_kernelINS2_10policy_hubILb1EN4cuda3std3__45tupleIJN6thrust24THRUST_300001_SM_1000_NS17counting_iteratorIiNSA_11use_defaultESC_SC_EEEEEE10policy1000El7GenRandNSA_6detail15normal_iteratorINSA_10device_ptrIfEEEEJSD_EEEvT0_iT1_T2_DpNS2_10kernel_argIT3_EE)
        /*005c*/ 	.word	0x00000000


	//----- nvinfo : EIATTR_MIN_STACK_SIZE
	.align		4
.L_58:
        /*0060*/ 	.byte	0x04, 0x12
        /*0062*/ 	.short	(.L_60 - .L_59)
	.align		4
.L_59:
        /*0064*/ 	.word	index@(_ZN3cub18CUB_300001_SM_10006detail9transform16transform_kernelINS2_10policy_hubILb1EN4cuda3std3__45tupleIJN6thrust24THRUST_300001_SM_1000_NS17counting_iteratorIiNSA_11use_defaultESC_SC_EEEEEE10policy1000El7GenRandNSA_6detail15normal_iteratorINSA_10device_ptrIfEEEEJSD_EEEvT0_iT1_T2_DpNS2_10kernel_argIT3_EE)
        /*0068*/ 	.word	0x00000000


	//----- nvinfo : EIATTR_MIN_STACK_SIZE
	.align		4
.L_60:
        /*006c*/ 	.byte	0x04, 0x12
        /*006e*/ 	.short	(.L_62 - .L_61)
	.align		4
.L_61:
        /*0070*/ 	.word	index@(_ZN3cub18CUB_300001_SM_10006detail9transform16transform_kernelINS2_10policy_hubILb1EN4cuda3std3__45tupleIJN6thrust24THRUST_300001_SM_1000_NS17counting_iteratorIiNSA_11use_defaultESC_SC_EEEEEE10policy1000Ei7GenRandNSA_6detail15normal_iteratorINSA_10device_ptrIfEEEEJSD_EEEvT0_iT1_T2_DpNS2_10kernel_argIT3_EE)
        /*0074*/ 	.word	0x00000000


	//----- nvinfo : EIATTR_MIN_STACK_SIZE
	.align		4
.L_62:
        /*0078*/ 	.byte	0x04, 0x12
        /*007a*/ 	.short	(.L_64 - .L_63)
	.align		4
.L_63:
        /*007c*/ 	.word	index@(_ZN3cub18CUB_300001_SM_10006detail8for_each13static_kernelINS2_12policy_hub_t12policy_500_tEmN6thrust24THRUST_300001_SM_1000_NS8cuda_cub20__uninitialized_fill7functorINS7_10device_ptrIfEEfEEEEvT0_T1_)
        /*0080*/ 	.word	0x00000000


	//----- nvinfo : EIATTR_MIN_STACK_SIZE
	.align		4
.L_64:
        /*0084*/ 	.byte	0x04, 0x12
        /*0086*/ 	.short	(.L_66 - .L_65)
	.align		4
.L_65:
        /*0088*/ 	.word	index@(_ZN3cub18CUB_300001_SM_10006detail11EmptyKernelIvEEvv)
        /*008c*/ 	.word	0x00000000
.L_66:


//--------------------- .nv.compat                --------------------------
	.section	.nv.compat,"",@"SHT_CUDA_COMPAT_INFO"
	.align	4
        /*0000*/ 	.byte	0x02, 0x09, 0x00, 0x00, 0x02, 0x02, 0x01, 0x00, 0x02, 0x05, 0x05, 0x00, 0x03, 0x07, 0x01, 0x01
        /*0010*/ 	.byte	0x02, 0x03, 0x00, 0x00, 0x02, 0x06, 0x01, 0x00, 0x04, 0x0b, 0x08, 0x00, 0x09, 0x00, 0x00, 0x00
        /*0020*/ 	.byte	0x00, 0x00, 0x00, 0x00


//--------------------- .nv.info._ZN3cub18CUB_300001_SM_10006detail9transform16transform_kernelINS2_10policy_hubILb1EN4cuda3std3__45tupleIJN6thrust24THRUST_300001_SM_1000_NS17counting_iteratorIiNSA_11use_defaultESC_SC_EEEEEE10policy1000El7GenRandNSA_6detail15normal_iteratorINSA_10device_ptrIfEEEEJSD_EEEvT0_iT1_T2_DpNS2_10kernel_argIT3_EE --------------------------
	.section	.nv.info._ZN3cub18CUB_300001_SM_10006detail9transform16transform_kernelINS2_10policy_hubILb1EN4cuda3std3__45tupleIJN6thrust24THRUST_300001_SM_1000_NS17counting_iteratorIiNSA_11use_defaultESC_SC_EEEEEE10policy1000El7GenRandNSA_6detail15normal_iteratorINSA_10device_ptrIfEEEEJSD_EEEvT0_iT1_T2_DpNS2_10kernel_argIT3_EE,"",@"SHT_CUDA_INFO"
	.sectionflags	@""
	.align	4


	//----- nvinfo : EIATTR_CUDA_API_VERSION
	.align		4
        /*0000*/ 	.byte	0x04, 0x37
        /*0002*/ 	.short	(.L_68 - .L_67)
.L_67:
        /*0004*/ 	.word	0x00000082


	//----- nvinfo : EIATTR_KPARAM_INFO
	.align		4
.L_68:
        /*0008*/ 	.byte	0x04, 0x17
        /*000a*/ 	.short	(.L_70 - .L_69)
.L_69:
        /*000c*/ 	.word	0x00000000
        /*0010*/ 	.short	0x0004
        /*0012*/ 	.short	0x0018
        /*0014*/ 	.byte	0x00, 0xf0, 0x41, 0x00


	//----- nvinfo : EIATTR_KPARAM_INFO
	.align		4
.L_70:
        /*0018*/ 	.byte	0x04, 0x17
        /*001a*/ 	.short	(.L_72 - .L_71)
.L_71:
        /*001c*/ 	.word	0x00000000
        /*0020*/ 	.short	0x0003
        /*0022*/ 	.short	0x0010
        /*0024*/ 	.byte	0x00, 0xf0, 0x21, 0x00


	//----- nvinfo : EIATTR_KPARAM_INFO
	.align		4
.L_72:
        /*0028*/ 	.byte	0x04, 0x17
        /*002a*/ 	.short	(.L_74 - .L_73)
.L_73:
        /*002c*/ 	.word	0x00000000
        /*0030*/ 	.short	0x0002
        /*0032*/ 	.short	0x000c
        /*0034*/ 	.byte	0x00, 0xf0, 0x05, 0x00


	//----- nvinfo : EIATTR_KPARAM_INFO
	.align		4
.L_74:
        /*0038*/ 	.byte	0x04, 0x17
        /*003a*/ 	.short	(.L_76 - .L_75)
.L_75:
        /*003c*/ 	.word	0x00000000
        /*0040*/ 	.short	0x0001
        /*0042*/ 	.short	0x0008
        /*0044*/ 	.byte	0x00, 0xf0, 0x11, 0x00


	//----- nvinfo : EIATTR_KPARAM_INFO
	.align		4
.L_76:
        /*0048*/ 	.byte	0x04, 0x17
        /*004a*/ 	.short	(.L_78 - .L_77)
.L_77:
        /*004c*/ 	.word	0x00000000
        /*0050*/ 	.short	0x0000
        /*0052*/ 	.short	0x0000
        /*0054*/ 	.byte	0x00, 0xf0, 0x21, 0x00


	//----- nvinfo : EIATTR_SPARSE_MMA_MASK
	.align		4
.L_78:
        /*0058*/ 	.byte	0x03, 0x50
        /*005a*/ 	.short	0x0000


	//----- nvinfo : EIATTR_MAXREG_COUNT
	.align		4
        /*005c*/ 	.byte	0x03, 0x1b
        /*005e*/ 	.short	0x00ff


	//----- nvinfo : EIATTR_MERCURY_ISA_VERSION
	.align		4
        /*0060*/ 	.byte	0x03, 0x5f
        /*0062*/ 	.short	0x0101


	//----- nvinfo : EIATTR_VRC_CTA_INIT_COUNT
	.align		4
        /*0064*/ 	.byte	0x02, 0x4a
	.zero		1
	.zero		1


	//----- nvinfo : EIATTR_EXIT_INSTR_OFFSETS
	.align		4
        /*0068*/ 	.byte	0x04, 0x1c
        /*006a*/ 	.short	(.L_80 - .L_79)


	//   ....[0]....
.L_79:
        /*006c*/ 	.word	0x00000170


	//   ....[1]....
        /*0070*/ 	.word	0x00000750


	//   ....[2]....
        /*0074*/ 	.word	0x00000770


	//   ....[3]....
        /*0078*/ 	.word	0x00000d00


	//----- nvinfo : EIATTR_MAX_THREADS
	.align		4
.L_80:
        /*007c*/ 	.byte	0x04, 0x05
        /*007e*/ 	.short	(.L_82 - .L_81)
.L_81:
        /*0080*/ 	.word	0x00000080
        /*0084*/ 	.word	0x00000001
        /*0088*/ 	.word	0x00000001


	//----- nvinfo : EIATTR_CRS_STACK_SIZE
	.align		4
.L_82:
        /*008c*/ 	.byte	0x04, 0x1e
        /*008e*/ 	.short	(.L_84 - .L_83)
.L_83:
        /*0090*/ 	.word	0x00000000


	//----- nvinfo : EIATTR_CBANK_PARAM_SIZE
	.align		4
.L_84:
        /*0094*/ 	.byte	0x03, 0x19
        /*0096*/ 	.short	0x0028


	//----- nvinfo : EIATTR_PARAM_CBANK
	.align		4
        /*0098*/ 	.byte	0x04, 0x0a
        /*009a*/ 	.short	(.L_86 - .L_85)
	.align		4
.L_85:
        /*009c*/ 	.word	index@(.nv.constant0._ZN3cub18CUB_300001_SM_10006detail9transform16transform_kernelINS2_10policy_hubILb1EN4cuda3std3__45tupleIJN6thrust24THRUST_300001_SM_1000_NS17counting_iteratorIiNSA_11use_defaultESC_SC_EEEEEE10policy1000El7GenRandNSA_6detail15normal_iteratorINSA_10device_ptrIfEEEEJSD_EEEvT0_iT1_T2_DpNS2_10kernel_argIT3_EE)
        /*00a0*/ 	.short	0x0380
        /*00a2*/ 	.short	0x0028


	//----- nvinfo : EIATTR_SW_WAR
	.align		4
.L_86:
        /*00a4*/ 	.byte	0x04, 0x36
        /*00a6*/ 	.short	(.L_88 - .L_87)
.L_87:
        /*00a8*/ 	.word	0x00000008
.L_88:


//--------------------- .nv.info._ZN3cub18CUB_300001_SM_10006detail9transform16transform_kernelINS2_10policy_hubILb1EN4cuda3std3__45tupleIJN6thrust24THRUST_300001_SM_1000_NS17counting_iteratorIiNSA_11use_defaultESC_SC_EEEEEE10policy1000Ei7GenRandNSA_6detail15normal_iteratorINSA_10device_ptrIfEEEEJSD_EEEvT0_iT1_T2_DpNS2_10kernel_argIT3_EE --------------------------
	.section	.nv.info._ZN3cub18CUB_300001_SM_10006detail9transform16transform_kernelINS2_10policy_hubILb1EN4cuda3std3__45tupleIJN6thrust24THRUST_300001_SM_1000_NS17counting_iteratorIiNSA_11use_defaultESC_SC_EEEEEE10policy1000Ei7GenRandNSA_6detail15normal_iteratorINSA_10device_ptrIfEEEEJSD_EEEvT0_iT1_T2_DpNS2_10kernel_argIT3_EE,"",@"SHT_CUDA_INFO"
	.sectionflags	@""
	.align	4


	//----- nvinfo : EIATTR_CUDA_API_VERSION
	.align		4
        /*0000*/ 	.byte	0x04, 0x37
        /*0002*/ 	.short	(.L_90 - .L_89)
.L_89:
        /*0004*/ 	.word	0x00000082


	//----- nvinfo : EIATTR_KPARAM_INFO
	.align		4
.L_90:
        /*0008*/ 	.byte	0x04, 0x17
        /*000a*/ 	.short	(.L_92 - .L_91)
.L_91:
        /*000c*/ 	.word	0x00000000
        /*0010*/ 	.short	0x0004
        /*0012*/ 	.short	0x0018
        /*0014*/ 	.byte	0x00, 0xf0, 0x41, 0x00


	//----- nvinfo : EIATTR_KPARAM_INFO
	.align		4
.L_92:
        /*0018*/ 	.byte	0x04, 0x17
        /*001a*/ 	.short	(.L_94 - .L_93)
.L_93:
        /*001c*/ 	.word	0x00000000
        /*0020*/ 	.short	0x0003
        /*0022*/ 	.short	0x0010
        /*0024*/ 	.byte	0x00, 0xf0, 0x21, 0x00


	//----- nvinfo : EIATTR_KPARAM_INFO
	.align		4
.L_94:
        /*0028*/ 	.byte	0x04, 0x17
        /*002a*/ 	.short	(.L_96 - .L_95)
.L_95:
        /*002c*/ 	.word	0x00000000
        /*0030*/ 	.short	0x0002
        /*0032*/ 	.short	0x0008
        /*0034*/ 	.byte	0x00, 0xf0, 0x05, 0x00


	//----- nvinfo : EIATTR_KPARAM_INFO
	.align		4
.L_96:
        /*0038*/ 	.byte	0x04, 0x17
        /*003a*/ 	.short	(.L_98 - .L_97)
.L_97:
        /*003c*/ 	.word	0x00000000
        /*0040*/ 	.short	0x0001
        /*0042*/ 	.short	0x0004
        /*0044*/ 	.byte	0x00, 0xf0, 0x11, 0x00


	//----- nvinfo : EIATTR_KPARAM_INFO
	.align		4
.L_98:
        /*0048*/ 	.byte	0x04, 0x17
        /*004a*/ 	.short	(.L_100 - .L_99)
.L_99:
        /*004c*/ 	.word	0x00000000
        /*0050*/ 	.short	0x0000
        /*0052*/ 	.short	0x0000
        /*0054*/ 	.byte	0x00, 0xf0, 0x11, 0x00


	//----- nvinfo : EIATTR_SPARSE_MMA_MASK
	.align		4
.L_100:
        /*0058*/ 	.byte	0x03, 0x50
        /*005a*/ 	.short	0x0000


	//----- nvinfo : EIATTR_MAXREG_COUNT
	.align		4
        /*005c*/ 	.byte	0x03, 0x1b
        /*005e*/ 	.short	0x00ff


	//----- nvinfo : EIATTR_MERCURY_ISA_VERSION
	.align		4
        /*0060*/ 	.byte	0x03, 0x5f
        /*0062*/ 	.short	0x0101


	//----- nvinfo : EIATTR_VRC_CTA_INIT_COUNT
	.align		4
        /*0064*/ 	.byte	0x02, 0x4a
	.zero		1
	.zero		1


	//----- nvinfo : EIATTR_EXIT_INSTR_OFFSETS
	.align		4
        /*0068*/ 	.byte	0x04, 0x1c
        /*006a*/ 	.short	(.L_102 - .L_101)


	//   ....[0]....
.L_101:
        /*006c*/ 	.word	0x000000f0


	//   ....[1]....
        /*0070*/ 	.word	0x00000680


	//   ....[2]....
        /*0074*/ 	.word	0x000006b0


	//   ....[3]....
        /*0078*/ 	.word	0x00000c90


	//----- nvinfo : EIATTR_MAX_THREADS
	.align		4
.L_102:
        /*007c*/ 	.byte	0x04, 0x05
        /*007e*/ 	.short	(.L_104 - .L_103)
.L_103:
        /*0080*/ 	.word	0x00000080
        /*0084*/ 	.word	0x00000001
        /*0088*/ 	.word	0x00000001


	//----- nvinfo : EIATTR_CRS_STACK_SIZE
	.align		4
.L_104:
        /*008c*/ 	.byte	0x04, 0x1e
        /*008e*/ 	.short	(.L_106 - .L_105)
.L_105:
        /*0090*/ 	.word	0x00000000


	//----- nvinfo : EIATTR_CBANK_PARAM_SIZE
	.align		4
.L_106:
        /*0094*/ 	.byte	0x03, 0x19
        /*0096*/ 	.short	0x0028


	//----- nvinfo : EIATTR_PARAM_CBANK
	.align		4
        /*0098*/ 	.byte	0x04, 0x0a
        /*009a*/ 	.short	(.L_108 - .L_107)
	.align		4
.L_107:
        /*009c*/ 	.word	index@(.nv.constant0._ZN3cub18CUB_300001_SM_10006detail9transform16transform_kernelINS2_10policy_hubILb1EN4cuda3std3__45tupleIJN6thrust24THRUST_300001_SM_1000_NS17counting_iteratorIiNSA_11use_defaultESC_SC_EEEEEE10policy1000Ei7GenRandNSA_6detail15normal_iteratorINSA_10device_ptrIfEEEEJSD_EEEvT0_iT1_T2_DpNS2_10kernel_argIT3_EE)
        /*00a0*/ 	.short	0x0380
        /*00a2*/ 	.short	0x0028


	//----- nvinfo : EIATTR_SW_WAR
	.align		4
.L_108:
        /*00a4*/ 	.byte	0x04, 0x36
        /*00a6*/ 	.short	(.L_110 - .L_109)
.L_109:
        /*00a8*/ 	.word	0x00000008
.L_110:


//--------------------- .nv.info._ZN3cub18CUB_300001_SM_10006detail8for_each13static_kernelINS2_12policy_hub_t12policy_500_tEmN6thrust24THRUST_300001_SM_1000_NS8cuda_cub20__uninitialized_fill7functorINS7_10device_ptrIfEEfEEEEvT0_T1_ --------------------------
	.section	.nv.info._ZN3cub18CUB_300001_SM_10006detail8for_each13static_kernelINS2_12policy_hub_t12policy_500_tEmN6thrust24THRUST_300001_SM_1000_NS8cuda_cub20__uninitialized_fill7functorINS7_10device_ptrIfEEfEEEEvT0_T1_,"",@"SHT_CUDA_INFO"
	.sectionflags	@""
	.align	4


	//----- nvinfo : EIATTR_CUDA_API_VERSION
	.align		4
        /*0000*/ 	.byte	0x04, 0x37
        /*0002*/ 	.short	(.L_112 - .L_111)
.L_111:
        /*0004*/ 	.word	0x00000082


	//----- nvinfo : EIATTR_KPARAM_INFO
	.align		4
.L_112:
        /*0008*/ 	.byte	0x04, 0x17
        /*000a*/ 	.short	(.L_114 - .L_113)
.L_113:
        /*000c*/ 	.word	0x00000000
        /*0010*/ 	.short	0x0001
        /*0012*/ 	.short	0x0008
        /*0014*/ 	.byte	0x00, 0xf0, 0x41, 0x00


	//----- nvinfo : EIATTR_KPARAM_INFO
	.align		4
.L_114:
        /*0018*/ 	.byte	0x04, 0x17
        /*001a*/ 	.short	(.L_116 - .L_115)
.L_115:
        /*001c*/ 	.word	0x00000000
        /*0020*/ 	.short	0x0000
        /*0022*/ 	.short	0x0000
        /*0024*/ 	.byte	0x00, 0xf0, 0x21, 0x00


	//----- nvinfo : EIATTR_SPARSE_MMA_MASK
	.align		4
.L_116:
        /*0028*/ 	.byte	0x03, 0x50
        /*002a*/ 	.short	0x0000


	//----- nvinfo : EIATTR_MAXREG_COUNT
	.align		4
        /*002c*/ 	.byte	0x03, 0x1b
        /*002e*/ 	.short	0x00ff


	//----- nvinfo : EIATTR_MERCURY_ISA_VERSION
	.align		4
        /*0030*/ 	.byte	0x03, 0x5f
        /*0032*/ 	.short	0x0101


	//----- nvinfo : EIATTR_VRC_CTA_INIT_COUNT
	.align		4
        /*0034*/ 	.byte	0x02, 0x4a
	.zero		1
	.zero		1


	//----- nvinfo : EIATTR_EXIT_INSTR_OFFSETS
	.align		4
        /*0038*/ 	.byte	0x04, 0x1c
        /*003a*/ 	.short	(.L_118 - .L_117)


	//   ....[0]....
.L_117:
        /*003c*/ 	.word	0x00000130


	//   ....[1]....
        /*0040*/ 	.word	0x00000230


	//   ....[2]....
        /*0044*/ 	.word	0x00000260


	//----- nvinfo : EIATTR_MAX_THREADS
	.align		4
.L_118:
        /*0048*/ 	.byte	0x04, 0x05
        /*004a*/ 	.short	(.L_120 - .L_119)
.L_119:
        /*004c*/ 	.word	0x00000100
        /*0050*/ 	.word	0x00000001
        /*0054*/ 	.word	0x00000001


	//----- nvinfo : EIATTR_CBANK_PARAM_SIZE
	.align		4
.L_120:
        /*0058*/ 	.byte	0x03, 0x19
        /*005a*/ 	.short	0x0018


	//----- nvinfo : EIATTR_PARAM_CBANK
	.align		4
        /*005c*/ 	.byte	0x04, 0x0a
        /*005e*/ 	.short	(.L_122 - .L_121)
	.align		4
.L_121:
        /*0060*/ 	.word	index@(.nv.constant0._ZN3cub18CUB_300001_SM_10006detail8for_each13static_kernelINS2_12policy_hub_t12policy_500_tEmN6thrust24THRUST_300001_SM_1000_NS8cuda_cub20__uninitialized_fill7functorINS7_10device_ptrIfEEfEEEEvT0_T1_)
        /*0064*/ 	.short	0x0380
        /*0066*/ 	.short	0x0018


	//----- nvinfo : EIATTR_SW_WAR
	.align		4
.L_122:
        /*0068*/ 	.byte	0x04, 0x36
        /*006a*/ 	.short	(.L_124 - .L_123)
.L_123:
        /*006c*/ 	.word	0x00000008
.L_124:


//--------------------- .nv.info._ZN3cub18CUB_300001_SM_10006detail11EmptyKernelIvEEvv --------------------------
	.section	.nv.info._ZN3cub18CUB_300001_SM_10006detail11EmptyKernelIvEEvv,"",@"SHT_CUDA_INFO"
	.sectionflags	@""
	.align	4


	//----- nvinfo : EIATTR_CUDA_API_VERSION
	.align		4
        /*0000*/ 	.byte	0x04, 0x37
        /*0002*/ 	.short	(.L_126 - .L_125)
.L_125:
        /*0004*/ 	.word	0x00000082


	//----- nvinfo : EIATTR_SPARSE_MMA_MASK
	.align		4
.L_126:
        /*0008*/ 	.byte	0x03, 0x50
        /*000a*/ 	.short	0x0000


	//----- nvinfo : EIATTR_MAXREG_COUNT
	.align		4
        /*000c*/ 	.byte	0x03, 0x1b
        /*000e*/ 	.short	0x00ff


	//----- nvinfo : EIATTR_MERCURY_ISA_VERSION
	.align		4
        /*0010*/ 	.byte	0x03, 0x5f
        /*0012*/ 	.short	0x0101


	//----- nvinfo : EIATTR_VRC_CTA_INIT_COUNT
	.align		4
        /*0014*/ 	.byte	0x02, 0x4a
	.zero		1
	.zero		1


	//----- nvinfo : EIATTR_EXIT_INSTR_OFFSETS
	.align		4
        /*0018*/ 	.byte	0x04, 0x1c
        /*001a*/ 	.short	(.L_128 - .L_127)


	//   ....[0]....
.L_127:
        /*001c*/ 	.word	0x00000010


	//----- nvinfo : EIATTR_SW_WAR
	.align		4
.L_128:
        /*0020*/ 	.byte	0x04, 0x36
        /*0022*/ 	.short	(.L_130 - .L_129)
.L_129:
        /*0024*/ 	.word	0x00000008
.L_130:


//--------------------- .nv.callgraph             --------------------------
	.section	.nv.callgraph,"",@"SHT_CUDA_CALLGRAPH"
	.align	4
	.sectionentsize	8
	.align		4
        /*0000*/ 	.word	0x00000000
	.align		4
        /*0004*/ 	.word	0xffffffff
	.align		4
        /*0008*/ 	.word	0x00000000
	.align		4
        /*000c*/ 	.word	0xfffffffe
	.align		4
        /*0010*/ 	.word	0x00000000
	.align		4
        /*0014*/ 	.word	0xfffffffd
	.align		4
        /*0018*/ 	.word	0x00000000
	.align		4
        /*001c*/ 	.word	0xfffffffc


//--------------------- .nv.constant4             --------------------------
	.section	.nv.constant4,"a",@progbits
	.align	8
	.align		8
.nv.constant4:
        /*0000*/ 	.dword	_ZN30_INTERNAL_f1ab6bad_4_k_cu_main4cuda3std3__45__cpo5beginE
	.align		8
        /*0008*/ 	.dword	_ZN30_INTERNAL_f1ab6bad_4_k_cu_main4cuda3std3__45__cpo3endE
	.align		8
        /*0010*/ 	.dword	_ZN30_INTERNAL_f1ab6bad_4_k_cu_main4cuda3std3__45__cpo6cbeginE
	.align		8
        /*0018*/ 	.dword	_ZN30_INTERNAL_f1ab6bad_4_k_cu_main4cuda3std3__45__cpo4cendE
	.align		8
        /*0020*/ 	.dword	_ZN30_INTERNAL_f1ab6bad_4_k_cu_main4cuda3std3__45__cpo6rbeginE
	.align		8
        /*0028*/ 	.dword	_ZN30_INTERNAL_f1ab6bad_4_k_cu_main4cuda3std3__45__cpo4rendE
	.align		8
        /*0030*/ 	.dword	_ZN30_INTERNAL_f1ab6bad_4_k_cu_main4cuda3std3__45__cpo7crbeginE
	.align		8
        /*0038*/ 	.dword	_ZN30_INTERNAL_f1ab6bad_4_k_cu_main4cuda3std3__45__cpo5crendE
	.align		8
        /*0040*/ 	.dword	_ZN30_INTERNAL_f1ab6bad_4_k_cu_main4cuda3std3__432_GLOBAL__N__f1ab6bad_4_k_cu_main6ignoreE
	.align		8
        /*0048*/ 	.dword	_ZN30_INTERNAL_f1ab6bad_4_k_cu_main4cuda3std3__419piecewise_constructE
	.align		8
        /*0050*/ 	.dword	_ZN30_INTERNAL_f1ab6bad_4_k_cu_main4cuda3std3__48in_placeE
	.align		8
        /*0058*/ 	.dword	_ZN30_INTERNAL_f1ab6bad_4_k_cu_main4cuda3std3__420unreachable_sentinelE
	.align		8
        /*0060*/ 	.dword	_ZN30_INTERNAL_f1ab6bad_4_k_cu_main4cuda3std3__47nulloptE
	.align		8
        /*0068*/ 	.dword	_ZN30_INTERNAL_f1ab6bad_4_k_cu_main4cuda3std3__48unexpectE
	.align		8
        /*0070*/ 	.dword	_ZN30_INTERNAL_f1ab6bad_4_k_cu_main4cuda3std6ranges3__45__cpo4swapE
	.align		8
        /*0078*/ 	.dword	_ZN30_INTERNAL_f1ab6bad_4_k_cu_main4cuda3std6ranges3__45__cpo9iter_moveE
	.align		8
        /*0080*/ 	.dword	_ZN30_INTERNAL_f1ab6bad_4_k_cu_main4cuda3std6ranges3__45__cpo5beginE
	.align		8
        /*0088*/ 	.dword	_ZN30_INTERNAL_f1ab6bad_4_k_cu_main4cuda3std6ranges3__45__cpo3endE
	.align		8
        /*0090*/ 	.dword	_ZN30_INTERNAL_f1ab6bad_4_k_cu_main4cuda3std6ranges3__45__cpo6cbeginE
	.align		8
        /*0098*/ 	.dword	_ZN30_INTERNAL_f1ab6bad_4_k_cu_main4cuda3std6ranges3__45__cpo4cendE
	.align		8
        /*00a0*/ 	.dword	_ZN30_INTERNAL_f1ab6bad_4_k_cu_main4cuda3std6ranges3__45__cpo7advanceE
	.align		8
        /*00a8*/ 	.dword	_ZN30_INTERNAL_f1ab6bad_4_k_cu_main4cuda3std6ranges3__45__cpo9iter_swapE
	.align		8
        /*00b0*/ 	.dword	_ZN30_INTERNAL_f1ab6bad_4_k_cu_main4cuda3std6ranges3__45__cpo4nextE
	.align		8
        /*00b8*/ 	.dword	_ZN30_INTERNAL_f1ab6bad_4_k_cu_main4cuda3std6ranges3__45__cpo4prevE
	.align		8
        /*00c0*/ 	.dword	_ZN30_INTERNAL_f1ab6bad_4_k_cu_main4cuda3std6ranges3__45__cpo4dataE
	.align		8
        /*00c8*/ 	.dword	_ZN30_INTERNAL_f1ab6bad_4_k_cu_main4cuda3std6ranges3__45__cpo5cdataE
	.align		8
        /*00d0*/ 	.dword	_ZN30_INTERNAL_f1ab6bad_4_k_cu_main4cuda3std6ranges3__45__cpo4sizeE
	.align		8
        /*00d8*/ 	.dword	_ZN30_INTERNAL_f1ab6bad_4_k_cu_main4cuda3std6ranges3__45__cpo5ssizeE
	.align		8
        /*00e0*/ 	.dword	_ZN30_INTERNAL_f1ab6bad_4_k_cu_main4cuda3std6ranges3__45__cpo8distanceE
	.align		8
        /*00e8*/ 	.dword	_ZN30_INTERNAL_f1ab6bad_4_k_cu_main6thrust24THRUST_300001_SM_1000_NS8cuda_cub3parE
	.align		8
        /*00f0*/ 	.dword	_ZN30_INTERNAL_f1ab6bad_4_k_cu_main6thrust24THRUST_300001_SM_1000_NS8cuda_cub10par_nosyncE
	.align		8
        /*00f8*/ 	.dword	_ZN30_INTERNAL_f1ab6bad_4_k_cu_main6thrust24THRUST_300001_SM_1000_NS6system6detail10sequential3seqE
	.align		8
        /*0100*/ 	.dword	_ZN30_INTERNAL_f1ab6bad_4_k_cu_main6thrust24THRUST_300001_SM_1000_NS12placeholders2_1E
	.align		8
        /*0108*/ 	.dword	_ZN30_INTERNAL_f1ab6bad_4_k_cu_main6thrust24THRUST_300001_SM_1000_NS12placeholders2_2E
	.align		8
        /*0110*/ 	.dword	_ZN30_INTERNAL_f1ab6bad_4_k_cu_main6thrust24THRUST_300001_SM_1000_NS12placeholders2_3E
	.align		8
        /*0118*/ 	.dword	_ZN30_INTERNAL_f1ab6bad_4_k_cu_main6thrust24THRUST_300001_SM_1000_NS12placeholders2_4E
	.align		8
        /*0120*/ 	.dword	_ZN30_INTERNAL_f1ab6bad_4_k_cu_main6thrust24THRUST_300001_SM_1000_NS12placeholders2_5E
	.align		8
        /*0128*/ 	.dword	_ZN30_INTERNAL_f1ab6bad_4_k_cu_main6thrust24THRUST_300001_SM_1000_NS12placeholders2_6E
	.align		8
        /*0130*/ 	.dword	_ZN30_INTERNAL_f1ab6bad_4_k_cu_main6thrust24THRUST_300001_SM_1000_NS12placeholders2_7E
	.align		8
        /*0138*/ 	.dword	_ZN30_INTERNAL_f1ab6bad_4_k_cu_main6thrust24THRUST_300001_SM_1000_NS12placeholders2_8E
	.align		8
        /*0140*/ 	.dword	_ZN30_INTERNAL_f1ab6bad_4_k_cu_main6thrust24THRUST_300001_SM_1000_NS12placeholders2_9E
	.align		8
        /*0148*/ 	.dword	_ZN30_INTERNAL_f1ab6bad_4_k_cu_main6thrust24THRUST_300001_SM_1000_NS12placeholders3_10E
	.align		8
        /*0150*/ 	.dword	_ZN30_INTERNAL_f1ab6bad_4_k_cu_main6thrust24THRUST_300001_SM_1000_NS3seqE


//--------------------- .text._ZN3cub18CUB_300001_SM_10006detail9transform16transform_kernelINS2_10policy_hubILb1EN4cuda3std3__45tupleIJN6thrust24THRUST_300001_SM_1000_NS17counting_iteratorIiNSA_11use_defaultESC_SC_EEEEEE10policy1000El7GenRandNSA_6detail15normal_iteratorINSA_10device_ptrIfEEEEJSD_EEEvT0_iT1_T2_DpNS2_10kernel_argIT3_EE --------------------------
	.section	.text._ZN3cub18CUB_300001_SM_10006detail9transform16transform_kernelINS2_10policy_hubILb1EN4cuda3std3__45tupleIJN6thrust24THRUST_300001_SM_1000_NS17counting_iteratorIiNSA_11use_defaultESC_SC_EEEEEE10policy1000El7GenRandNSA_6detail15normal_iteratorINSA_10device_ptrIfEEEEJSD_EEEvT0_iT1_T2_DpNS2_10kernel_argIT3_EE,"ax",@progbits
	.align	128
        .global         _ZN3cub18CUB_300001_SM_10006detail9transform16transform_kernelINS2_10policy_hubILb1EN4cuda3std3__45tupleIJN6thrust24THRUST_300001_SM_1000_NS17counting_iteratorIiNSA_11use_defaultESC_SC_EEEEEE10policy1000El7GenRandNSA_6detail15normal_iteratorINSA_10device_ptrIfEEEEJSD_EEEvT0_iT1_T2_DpNS2_10kernel_argIT3_EE
        .type           _ZN3cub18CUB_300001_SM_10006detail9transform16transform_kernelINS2_10policy_hubILb1EN4cuda3std3__45tupleIJN6thrust24THRUST_300001_SM_1000_NS17counting_iteratorIiNSA_11use_defaultESC_SC_EEEEEE10policy1000El7GenRandNSA_6detail15normal_iteratorINSA_10device_ptrIfEEEEJSD_EEEvT0_iT1_T2_DpNS2_10kernel_argIT3_EE,@function
        .size           _ZN3cub18CUB_300001_SM_10006detail9transform16transform_kernelINS2_10policy_hubILb1EN4cuda3std3__45tupleIJN6thrust24THRUST_300001_SM_1000_NS17counting_iteratorIiNSA_11use_defaultESC_SC_EEEEEE10policy1000El7GenRandNSA_6detail15normal_iteratorINSA_10device_ptrIfEEEEJSD_EEEvT0_iT1_T2_DpNS2_10kernel_argIT3_EE,(.L_x_39 - _ZN3cub18CUB_300001_SM_10006detail9transform16transform_kernelINS2_10policy_hubILb1EN4cuda3std3__45tupleIJN6thrust24THRUST_300001_SM_1000_NS17counting_iteratorIiNSA_11use_defaultESC_SC_EEEEEE10policy1000El7GenRandNSA_6detail15normal_iteratorINSA_10device_ptrIfEEEEJSD_EEEvT0_iT1_T2_DpNS2_10kernel_argIT3_EE)
        .other          _ZN3cub18CUB_300001_SM_10006detail9transform16transform_kernelINS2_10policy_hubILb1EN4cuda3std3__45tupleIJN6thrust24THRUST_300001_SM_1000_NS17counting_iteratorIiNSA_11use_defaultESC_SC_EEEEEE10policy1000El7GenRandNSA_6detail15normal_iteratorINSA_10device_ptrIfEEEEJSD_EEEvT0_iT1_T2_DpNS2_10kernel_argIT3_EE,@"STO_CUDA_ENTRY STV_DEFAULT"
_ZN3cub18CUB_300001_SM_10006detail9transform16transform_kernelINS2_10policy_hubILb1EN4cuda3std3__45tupleIJN6thrust24THRUST_300001_SM_1000_NS17counting_iteratorIiNSA_11use_defaultESC_SC_EEEEEE10policy1000El7GenRandNSA_6detail15normal_iteratorINSA_10device_ptrIfEEEEJSD_EEEvT0_iT1_T2_DpNS2_10kernel_argIT3_EE:
.text._ZN3cub18CUB_300001_SM_10006detail9transform16transform_kernelINS2_10policy_hubILb1EN4cuda3std3__45tupleIJN6thrust24THRUST_300001_SM_1000_NS17counting_iteratorIiNSA_11use_defaultESC_SC_EEEEEE10policy1000El7GenRandNSA_6detail15normal_iteratorINSA_10device_ptrIfEEEEJSD_EEEvT0_iT1_T2_DpNS2_10kernel_argIT3_EE:
[----:B------:R-:W-:Y:S08]  /*0000*/  LDC R1, c[0x0][0x37c] ;  /* 0x0000df00ff017b82 */ /* 0x000ff00000000800 */
[----:B------:R-:W0:Y:S01]  /*0010*/  LDC R8, c[0x0][0x388] ;  /* 0x0000e200ff087b82 */ /* 0x000e220000000800 */
[----:B------:R-:W1:Y:S07]  /*0020*/  LDCU.64 UR6, c[0x0][0x380] ;  /* 0x00007000ff0677ac */ /* 0x000e6e0008000a00 */
[----:B------:R-:W2:Y:S08]  /*0030*/  S2UR UR4, SR_CTAID.X ;  /* 0x00000000000479c3 */ /* 0x000eb00000002500 */
[----:B------:R-:W3:Y:S01]  /*0040*/  LDC.64 R6, c[0x0][0x390] ;  /* 0x0000e400ff067b82 */ /* 0x000ee20000000a00 */
[----:B0-----:R-:W-:-:S05]  /*0050*/  IMAD.SHL.U32 R3, R8, 0x80, RZ ;  /* 0x0000008008037824 */ /* 0x001fca00078e00ff */
[----:B------:R-:W-:Y:S01]  /*0060*/  SHF.R.S32.HI R0, RZ, 0x1f, R3 ;  /* 0x0000001fff007819 */ /* 0x000fe20000011403 */
[----:B--2---:R-:W-:-:S04]  /*0070*/  IMAD.WIDE.U32 R14, R3, UR4, RZ ;  /* 0x00000004030e7c25 */ /* 0x004fc8000f8e00ff */
[----:B------:R-:W-:Y:S01]  /*0080*/  IMAD R5, R0, UR4, RZ ;  /* 0x0000000400057c24 */ /* 0x000fe2000f8e02ff */
[C---:B-1----:R-:W-:Y:S01]  /*0090*/  IADD3 R16, P0, PT, -R14.reuse, UR6, RZ ;  /* 0x000000060e107c10 */ /* 0x042fe2000ff1e1ff */
[----:B------:R-:W0:Y:S02]  /*00a0*/  LDCU UR6, c[0x0][0x398] ;  /* 0x00007300ff0677ac */ /* 0x000e240008000800 */
[----:B------:R-:W-:Y:S01]  /*00b0*/  IMAD.IADD R4, R15, 0x1, R5 ;  /* 0x000000010f047824 */ /* 0x000fe200078e0205 */
[----:B---3--:R-:W-:Y:S01]  /*00c0*/  LEA R2, P1, R14, R6, 0x2 ;  /* 0x000000060e027211 */ /* 0x008fe200078210ff */
[----:B------:R-:W1:Y:S03]  /*00d0*/  LDCU.64 UR4, c[0x0][0x358] ;  /* 0x00006b00ff0477ac */ /* 0x000e660008000a00 */
[----:B------:R-:W-:Y:S02]  /*00e0*/  IADD3.X R5, PT, PT, ~R4, UR7, RZ, P0, !PT ;  /* 0x0000000704057c10 */ /* 0x000fe400087fe5ff */
[----:B------:R-:W-:-:S04]  /*00f0*/  ISETP.LT.U32.AND P0, PT, R16, R3, PT ;  /* 0x000000031000720c */ /* 0x000fc80003f01070 */
[----:B------:R-:W-:-:S04]  /*0100*/  ISETP.LT.AND.EX P0, PT, R5, R0, PT, P0 ;  /* 0x000000000500720c */ /* 0x000fc80003f01300 */
[----:B------:R-:W-:-:S04]  /*0110*/  SEL R16, R16, R3, P0 ;  /* 0x0000000310107207 */ /* 0x000fc80000000000 */
[----:B------:R-:W-:Y:S02]  /*0120*/  ISETP.NE.AND P0, PT, R3, R16, PT ;  /* 0x000000100300720c */ /* 0x000fe40003f05270 */
[C---:B------:R-:W-:Y:S02]  /*0130*/  LEA.HI.X R3, R14.reuse, R7, R4, 0x2, P1 ;  /* 0x000000070e037211 */ /* 0x040fe400008f1404 */
[----:B0-----:R-:W-:-:S09]  /*0140*/  IADD3 R14, PT, PT, R14, UR6, RZ ;  /* 0x000000060e0e7c10 */ /* 0x001fd2000fffe0ff */
[----:B-1----:R-:W-:Y:S05]  /*0150*/  @!P0 BRA `(.L_x_0) ;  /* 0x0000000400808947 */ /* 0x002fea0003800000 */
[----:B------:R-:W-:-:S13]  /*0160*/  ISETP.GE.AND P0, PT, R8, 0x1, PT ;  /* 0x000000010800780c */ /* 0x000fda0003f06270 */
[----:B------:R-:W-:Y:S05]  /*0170*/  @!P0 EXIT ;  /* 0x000000000000894d */ /* 0x000fea0003800000 */
[----:B------:R-:W0:Y:S01]  /*0180*/  S2R R15, SR_TID.X ;  /* 0x00000000000f7919 */ /* 0x000e220000002100 */
[----:B------:R-:W-:-:S07]  /*0190*/  IMAD.MOV.U32 R12, RZ, RZ, RZ ;  /* 0x000000ffff0c7224 */ /* 0x000fce00078e00ff */
.L_x_9:
[----:B------:R-:W1:Y:S01]  /*01a0*/  LDCU UR6, c[0x0][0x388] ;  /* 0x00007100ff0677ac */ /* 0x000e620008000800 */
[C---:B0-----:R-:W-:Y:S01]  /*01b0*/  IMAD R13, R12.reuse, 0x80, R15 ;  /* 0x000000800c0d7824 */ /* 0x041fe200078e020f */
[----:B------:R-:W-:Y:S01]  /*01c0*/  IADD3 R12, PT, PT, R12, 0x1, RZ ;  /* 0x000000010c0c7810 */ /* 0x000fe20007ffe0ff */
[----:B------:R-:W-:Y:S03]  /*01d0*/  BSSY.RECONVERGENT B0, `(.L_x_1) ;  /* 0x0000056000007945 */ /* 0x000fe60003800200 */
[----:B------:R-:W-:Y:S02]  /*01e0*/  ISETP.GE.AND P0, PT, R13, R16, PT ;  /* 0x000000100d00720c */ /* 0x000fe40003f06270 */
[----:B-1----:R-:W-:-:S11]  /*01f0*/  ISETP.NE.AND P2, PT, R12, UR6, PT ;  /* 0x000000060c007c0c */ /* 0x002fd6000bf45270 */
[----:B------:R-:W-:Y:S05]  /*0200*/  @P0 BRA `(.L_x_2) ;  /* 0x0000000400480947 */ /* 0x000fea0003800000 */
[----:B------:R-:W-:Y:S01]  /*0210*/  IMAD.IADD R17, R14, 0x1, R13 ;  /* 0x000000010e117824 */ /* 0x000fe200078e020d */
[----:B------:R-:W-:Y:S01]  /*0220*/  BSSY.RECONVERGENT B1, `(.L_x_3) ;  /* 0x0000043000017945 */ /* 0x000fe20003800200 */
[----:B------:R-:W-:-:S03]  /*0230*/  IMAD.MOV.U32 R19, RZ, RZ, 0x1 ;  /* 0x00000001ff137424 */ /* 0x000fc600078e00ff */
[----:B------:R-:W-:-:S13]  /*0240*/  ISETP.NE.AND P0, PT, R17, RZ, PT ;  /* 0x000000ff1100720c */ /* 0x000fda0003f05270 */
[----:B------:R-:W-:Y:S05]  /*0250*/  @!P0 BRA `(.L_x_4) ;  /* 0x0000000000fc8947 */ /* 0x000fea0003800000 */
[----:B------:R-:W-:Y:S01]  /*0260*/  HFMA2 R21, -RZ, RZ, 0, -1.1396484375 ;  /* 0x0000bc8fff157431 */ /* 0x000fe200000001ff */
[----:B------:R-:W-:Y:S01]  /*0270*/  BSSY.RECONVERGENT B2, `(.L_x_5) ;  /* 0x0000038000027945 */ /* 0x000fe20003800200 */
[----:B------:R-:W-:Y:S01]  /*0280*/  SHF.R.S32.HI R0, RZ, 0x1f, R17 ;  /* 0x0000001fff007819 */ /* 0x000fe20000011411 */
[----:B------:R-:W-:Y:S01]  /*0290*/  IMAD.MOV.U32 R18, RZ, RZ, RZ ;  /* 0x000000ffff127224 */ /* 0x000fe200078e00ff */
[----:B------:R-:W-:Y:S01]  /*02a0*/  MOV R20, RZ ;  /* 0x000000ff00147202 */ /* 0x000fe20000000f00 */
[----:B------:R-:W-:-:S07]  /*02b0*/  IMAD.MOV.U32 R19, RZ, RZ, 0x1 ;  /* 0x00000001ff137424 */ /* 0x000fce00078e00ff */
.L_x_8:
[-C--:B------:R-:W-:Y:S01]  /*02c0*/  IMAD R6, R18, R21.reuse, RZ ;  /* 0x0000001512067224 */ /* 0x080fe200078e02ff */
[----:B------:R-:W-:Y:S01]  /*02d0*/  BSSY.RECONVERGENT B3, `(.L_x_6) ;  /* 0x000002b000037945 */ /* 0x000fe20003800200 */
[----:B------:R-:W-:-:S04]  /*02e0*/  IMAD.WIDE.U32 R4, R21, R21, RZ ;  /* 0x0000001515047225 */ /* 0x000fc800078e00ff */
[----:B------:R-:W-:Y:S02]  /*02f0*/  IMAD R7, R21, R18, R6 ;  /* 0x0000001215077224 */ /* 0x000fe400078e0206 */
[----:B------:R-:W-:Y:S01]  /*0300*/  IMAD.WIDE.U32 R8, R4, 0x3, RZ ;  /* 0x0000000304087825 */ /* 0x000fe200078e00ff */
[----:B------:R-:W-:-:S03]  /*0310*/  LOP3.LUT R8, R17, 0x1, RZ, 0xc0, !PT ;  /* 0x0000000111087812 */ /* 0x000fc600078ec0ff */
[----:B------:R-:W-:Y:S01]  /*0320*/  IMAD.IADD R5, R5, 0x1, R7 ;  /* 0x0000000105057824 */ /* 0x000fe200078e0207 */
[----:B------:R-:W-:-:S03]  /*0330*/  ISETP.NE.U32.AND P1, PT, R8, 0x1, PT ;  /* 0x000000010800780c */ /* 0x000fc60003f25070 */
[----:B------:R-:W-:Y:S01]  /*0340*/  IMAD.WIDE.U32 R6, R5, 0x3, RZ ;  /* 0x0000000305067825 */ /* 0x000fe200078e00ff */
[----:B------:R-:W-:-:S03]  /*0350*/  ISETP.NE.U32.AND.EX P1, PT, RZ, RZ, PT, P1 ;  /* 0x000000ffff00720c */ /* 0x000fc60003f25110 */
[----:B------:R-:W-:-:S04]  /*0360*/  IMAD.WIDE.U32 R6, P0, R4, -0x7fffffff, R6 ;  /* 0x8000000104067825 */ /* 0x000fc80007800006 */
[----:B------:R-:W-:Y:S01]  /*0370*/  IMAD.X R11, RZ, RZ, RZ, P0 ;  /* 0x000000ffff0b7224 */ /* 0x000fe200000e06ff */
[----:B------:R-:W-:Y:S02]  /*0380*/  IADD3 RZ, P0, PT, R9, R6, RZ ;  /* 0x0000000609ff7210 */ /* 0x000fe40007f1e0ff */
[----:B------:R-:W-:-:S05]  /*0390*/  MOV R10, R7 ;  /* 0x00000007000a7202 */ /* 0x000fca0000000f00 */
[----:B------:R-:W-:Y:S01]  /*03a0*/  IMAD.WIDE.U32.X R10, R5, -0x7fffffff, R10, P0 ;  /* 0x80000001050a7825 */ /* 0x000fe200000e040a */
[----:B------:R-:W-:-:S04]  /*03b0*/  ISETP.GT.U32.AND P0, PT, R17, 0x1, PT ;  /* 0x000000011100780c */ /* 0x000fc80003f04070 */
[--C-:B------:R-:W-:Y:S02]  /*03c0*/  SHF.R.U64 R9, R10, 0x1e, R11.reuse ;  /* 0x0000001e0a097819 */ /* 0x100fe4000000120b */
[----:B------:R-:W-:-:S03]  /*03d0*/  SHF.R.U32.HI R8, RZ, 0x1e, R11 ;  /* 0x0000001eff087819 */ /* 0x000fc6000001160b */
[----:B------:R-:W-:-:S04]  /*03e0*/  IMAD.WIDE.U32 R4, R9, -0x7fffffff, R4 ;  /* 0x8000000109047825 */ /* 0x000fc800078e0004 */
[----:B------:R-:W-:Y:S01]  /*03f0*/  IMAD R8, R8, -0x7fffffff, RZ ;  /* 0x8000000108087824 */ /* 0x000fe200078e02ff */
[----:B------:R-:W-:Y:S06]  /*0400*/  @P1 BRA `(.L_x_7) ;  /* 0x00000000005c1947 */ /* 0x000fec0003800000 */
[-C--:B------:R-:W-:Y:S02]  /*0410*/  IMAD R20, R20, R21.reuse, RZ ;  /* 0x0000001514147224 */ /* 0x080fe400078e02ff */
[----:B------:R-:W-:-:S04]  /*0420*/  IMAD.WIDE.U32 R6, R19, R21, RZ ;  /* 0x0000001513067225 */ /* 0x000fc800078e00ff */
[----:B------:R-:W-:-:S04]  /*0430*/  IMAD R19, R18, R19, R20 ;  /* 0x0000001312137224 */ /* 0x000fc800078e0214 */
[----:B------:R-:W-:Y:S02]  /*0440*/  IMAD.IADD R7, R7, 0x1, R19 ;  /* 0x0000000107077824 */ /* 0x000fe400078e0213 */
[----:B------:R-:W-:-:S04]  /*0450*/  IMAD.WIDE.U32 R18, R6, 0x5, RZ ;  /* 0x0000000506127825 */ /* 0x000fc800078e00ff */
[----:B------:R-:W-:-:S04]  /*0460*/  IMAD.WIDE.U32 R10, R7, 0x5, RZ ;  /* 0x00000005070a7825 */ /* 0x000fc800078e00ff */
[----:B------:R-:W-:-:S04]  /*0470*/  IMAD.WIDE.U32 R10, P1, R6, 0x2, R10 ;  /* 0x00000002060a7825 */ /* 0x000fc8000782000a */
[----:B------:R-:W-:Y:S01]  /*0480*/  IMAD.X R21, RZ, RZ, RZ, P1 ;  /* 0x000000ffff157224 */ /* 0x000fe200008e06ff */
[----:B------:R-:W-:Y:S02]  /*0490*/  IADD3 RZ, P1, PT, R19, R10, RZ ;  /* 0x0000000a13ff7210 */ /* 0x000fe40007f3e0ff */
[----:B------:R-:W-:-:S05]  /*04a0*/  MOV R20, R11 ;  /* 0x0000000b00147202 */ /* 0x000fca0000000f00 */
[----:B------:R-:W-:-:S03]  /*04b0*/  IMAD.WIDE.U32.X R20, R7, 0x2, R20, P1 ;  /* 0x0000000207147825 */ /* 0x000fc600008e0414 */
[----:B------:R-:W-:-:S05]  /*04c0*/  IADD3 R11, P1, PT, R6, -R20, RZ ;  /* 0x80000014060b7210 */ /* 0x000fca0007f3e0ff */
[----:B------:R-:W-:-:S05]  /*04d0*/  IMAD.X R10, R7, 0x1, ~R21, P1 ;  /* 0x00000001070a7824 */ /* 0x000fca00008e0e15 */
[--C-:B------:R-:W-:Y:S02]  /*04e0*/  SHF.R.U64 R11, R11, 0x1, R10.reuse ;  /* 0x000000010b0b7819 */ /* 0x100fe4000000120a */
[----:B------:R-:W-:Y:S02]  /*04f0*/  SHF.R.U32.HI R19, RZ, 0x1, R10 ;  /* 0x00000001ff137819 */ /* 0x000fe4000001160a */
[----:B------:R-:W-:-:S05]  /*0500*/  IADD3 R11, P1, PT, R11, R20, RZ ;  /* 0x000000140b0b7210 */ /* 0x000fca0007f3e0ff */
[----:B------:R-:W-:-:S05]  /*0510*/  IMAD.X R10, R19, 0x1, R21, P1 ;  /* 0x00000001130a7824 */ /* 0x000fca00008e0615 */
[--C-:B------:R-:W-:Y:S02]  /*0520*/  SHF.R.U64 R11, R11, 0x1e, R10.reuse ;  /* 0x0000001e0b0b7819 */ /* 0x100fe4000000120a */
[----:B------:R-:W-:-:S03]  /*0530*/  SHF.R.U32.HI R10, RZ, 0x1e, R10 ;  /* 0x0000001eff0a7819 */ /* 0x000fc6000001160a */
[----:B------:R-:W-:-:S04]  /*0540*/  IMAD.WIDE.U32 R6, R11, -0x7fffffff, R6 ;  /* 0x800000010b067825 */ /* 0x000fc800078e0006 */
[----:B------:R-:W-:Y:S01]  /*0550*/  IMAD R10, R10, -0x7fffffff, RZ ;  /* 0x800000010a0a7824 */ /* 0x000fe200078e02ff */
[----:B------:R-:W-:-:S04]  /*0560*/  MOV R19, R6 ;  /* 0x0000000600137202 */ /* 0x000fc80000000f00 */
[----:B------:R-:W-:-:S07]  /*0570*/  IADD3 R20, PT, PT, R7, -R11, R10 ;  /* 0x8000000b07147210 */ /* 0x000fce0007ffe00a */
.L_x_7:
[----:B------:R-:W-:Y:S05]  /*0580*/  BSYNC.RECONVERGENT B3 ;  /* 0x0000000000037941 */ /* 0x000fea0003800200 */
.L_x_6:
[----:B------:R-:W-:Y:S01]  /*0590*/  ISETP.GT.U32.AND.EX P0, PT, R0, RZ, PT, P0 ;  /* 0x000000ff0000720c */ /* 0x000fe20003f04100 */
[----:B------:R-:W-:Y:S01]  /*05a0*/  IMAD.MOV.U32 R21, RZ, RZ, R4 ;  /* 0x000000ffff157224 */ /* 0x000fe200078e0004 */
[--C-:B------:R-:W-:Y:S02]  /*05b0*/  SHF.R.U64 R17, R17, 0x1, R0.reuse ;  /* 0x0000000111117819 */ /* 0x100fe40000001200 */
[----:B------:R-:W-:Y:S02]  /*05c0*/  SHF.R.U32.HI R0, RZ, 0x1, R0 ;  /* 0x00000001ff007819 */ /* 0x000fe40000011600 */
[----:B------:R-:W-:-:S07]  /*05d0*/  IADD3 R18, PT, PT, R5, -R9, R8 ;  /* 0x8000000905127210 */ /* 0x000fce0007ffe008 */
[----:B------:R-:W-:Y:S05]  /*05e0*/  @P0 BRA `(.L_x_8) ;  /* 0xfffffffc00340947 */ /* 0x000fea000383ffff */
[----:B------:R-:W-:Y:S05]  /*05f0*/  BSYNC.RECONVERGENT B2 ;  /* 0x0000000000027941 */ /* 0x000fea0003800200 */
.L_x_5:
[----:B------:R-:W-:-:S04]  /*0600*/  IMAD.HI.U32 R0, R19, 0x3, RZ ;  /* 0x0000000313007827 */ /* 0x000fc800078e00ff */
[----:B------:R-:W-:-:S05]  /*0610*/  IMAD.IADD R5, R19, 0x1, -R0 ;  /* 0x0000000113057824 */ /* 0x000fca00078e0a00 */
[----:B------:R-:W-:-:S04]  /*0620*/  LEA.HI R5, R5, R0, RZ, 0x1f ;  /* 0x0000000005057211 */ /* 0x000fc800078ff8ff */
[----:B------:R-:W-:-:S05]  /*0630*/  SHF.R.U32.HI R0, RZ, 0x1e, R5 ;  /* 0x0000001eff007819 */ /* 0x000fca0000011605 */
[----:B------:R-:W-:-:S07]  /*0640*/  IMAD R19, R0, -0x7fffffff, R19 ;  /* 0x8000000100137824 */ /* 0x000fce00078e0213 */
.L_x_4:
[----:B------:R-:W-:Y:S05]  /*0650*/  BSYNC.RECONVERGENT B1 ;  /* 0x0000000000017941 */ /* 0x000fea0003800200 */
.L_x_3:
[----:B------:R-:W-:-:S05]  /*0660*/  IMAD.HI.U32 R0, R19, -0x4370ec6f, RZ ;  /* 0xbc8f139113007827 */ /* 0x000fca00078e00ff */
[----:B------:R-:W-:-:S05]  /*0670*/  SHF.R.U32.HI R0, RZ, 0xf, R0 ;  /* 0x0000000fff007819 */ /* 0x000fca0000011600 */
[C---:B------:R-:W-:Y:S02]  /*0680*/  IMAD R19, R0.reuse, -0xadc8, R19 ;  /* 0xffff523800137824 */ /* 0x040fe400078e0213 */
[----:B------:R-:W-:Y:S02]  /*0690*/  IMAD R0, R0, 0xd47, RZ ;  /* 0x00000d4700007824 */ /* 0x000fe400078e02ff */
[----:B------:R-:W-:-:S03]  /*06a0*/  IMAD R19, R19, 0xbc8f, RZ ;  /* 0x0000bc8f13137824 */ /* 0x000fc600078e02ff */
[----:B------:R-:W-:Y:S02]  /*06b0*/  LOP3.LUT R4, R0, 0x7fffffff, RZ, 0x3c, !PT ;  /* 0x7fffffff00047812 */ /* 0x000fe400078e3cff */
[----:B------:R-:W-:-:S13]  /*06c0*/  ISETP.GE.U32.AND P0, PT, R19, R0, PT ;  /* 0x000000001300720c */ /* 0x000fda0003f06070 */
[----:B------:R-:W-:-:S04]  /*06d0*/  @P0 IADD3 R4, PT, PT, -R0, RZ, RZ ;  /* 0x000000ff00040210 */ /* 0x000fc80007ffe1ff */
[----:B------:R-:W-:Y:S01]  /*06e0*/  IADD3 R0, PT, PT, R19, -0x1, R4 ;  /* 0xffffffff13007810 */ /* 0x000fe20007ffe004 */
[----:B------:R-:W-:-:S03]  /*06f0*/  IMAD.WIDE R4, R13, 0x4, R2 ;  /* 0x000000040d047825 */ /* 0x000fc600078e0202 */
[----:B------:R-:W-:-:S05]  /*0700*/  I2FP.F32.U32 R0, R0 ;  /* 0x0000000000007245 */ /* 0x000fca0000201000 */
[----:B------:R-:W-:-:S05]  /*0710*/  FFMA R7, R0, 4.6566128730773925781e-10, RZ ;  /* 0x3000000000077823 */ /* 0x000fca00000000ff */
[----:B------:R0:W-:Y:S02]  /*0720*/  STG.E desc[UR4][R4.64], R7 ;  /* 0x0000000704007986 */ /* 0x0001e4000c101904 */
.L_x_2:
[----:B------:R-:W-:Y:S05]  /*0730*/  BSYNC.RECONVERGENT B0 ;  /* 0x0000000000007941 */ /* 0x000fea0003800200 */
.L_x_1:
[----:B------:R-:W-:Y:S05]  /*0740*/  @P2 BRA `(.L_x_9) ;  /* 0xfffffff800942947 */ /* 0x000fea000383ffff */
[----:B------:R-:W-:Y:S05]  /*0750*/  EXIT ;  /* 0x000000000000794d */ /* 0x000fea0003800000 */
.L_x_0:
[----:B------:R-:W-:-:S13]  /*0760*/  ISETP.GE.AND P0, PT, R8, 0x1, PT ;  /* 0x000000010800780c */ /* 0x000fda0003f06270 */
[----:B------:R-:W-:Y:S05]  /*0770*/  @!P0 EXIT ;  /* 0x000000000000894d */ /* 0x000fea0003800000 */
[----:B------:R-:W0:Y:S01]  /*0780*/  S2R R4, SR_TID.X ;  /* 0x0000000000047919 */ /* 0x000e220000002100 */
[----:B------:R-:W-:-:S07]  /*0790*/  IMAD.MOV.U32 R5, RZ, RZ, RZ ;  /* 0x000000ffff057224 */ /* 0x000fce00078e00ff */
.L_x_16:
[----:B0-----:R-:W-:Y:S01]  /*07a0*/  IMAD R7, R5, 0x80, R4 ;  /* 0x0000008005077824 */ /* 0x001fe200078e0204 */
[----:B------:R-:W-:Y:S01]  /*07b0*/  BSSY.RECONVERGENT B0, `(.L_x_10) ;  /* 0x0000044000007945 */ /* 0x000fe20003800200 */
[----:B------:R-:W-:-:S03]  /*07c0*/  IMAD.MOV.U32 R8, RZ, RZ, 0x1 ;  /* 0x00000001ff087424 */ /* 0x000fc600078e00ff */
[----:B------:R-:W-:-:S04]  /*07d0*/  IADD3 R0, PT, PT, R14, R7, RZ ;  /* 0x000000070e007210 */ /* 0x000fc80007ffe0ff */
[----:B------:R-:W-:-:S13]  /*07e0*/  ISETP.NE.AND P0, PT, R0, RZ, PT ;  /* 0x000000ff0000720c */ /* 0x000fda0003f05270 */
[----:B------:R-:W-:Y:S05]  /*07f0*/  @!P0 BRA `(.L_x_11) ;  /* 0x0000000000fc8947 */ /* 0x000fea0003800000 */
[----:B------:R-:W-:Y:S01]  /*0800*/  HFMA2 R6, -RZ, RZ, 0, 0 ;  /* 0x00000000ff067431 */ /* 0x000fe200000001ff */
[----:B------:R-:W-:Y:S01]  /*0810*/  BSSY.RECONVERGENT B1, `(.L_x_12) ;  /* 0x0000038000017945 */ /* 0x000fe20003800200 */
[----:B------:R-:W-:Y:S01]  /*0820*/  SHF.R.S32.HI R9, RZ, 0x1f, R0 ;  /* 0x0000001fff097819 */ /* 0x000fe20000011400 */
[----:B------:R-:W-:Y:S02]  /*0830*/  IMAD.MOV.U32 R21, RZ, RZ, 0xbc8f ;  /* 0x0000bc8fff157424 */ /* 0x000fe400078e00ff */
[----:B------:R-:W-:Y:S02]  /*0840*/  IMAD.MOV.U32 R8, RZ, RZ, 0x1 ;  /* 0x00000001ff087424 */ /* 0x000fe400078e00ff */
[----:B------:R-:W-:-:S07]  /*0850*/  IMAD.MOV.U32 R20, RZ, RZ, RZ ;  /* 0x000000ffff147224 */ /* 0x000fce00078e00ff */
.L_x_15:
[-C--:B------:R-:W-:Y:S01]  /*0860*/  IMAD R12, R6, R21.reuse, RZ ;  /* 0x00000015060c7224 */ /* 0x080fe200078e02ff */
[----:B------:R-:W-:Y:S01]  /*0870*/  LOP3.LUT R15, R0, 0x1, RZ, 0xc0, !PT ;  /* 0x00000001000f7812 */ /* 0x000fe200078ec0ff */
[----:B------:R-:W-:Y:S01]  /*0880*/  IMAD.WIDE.U32 R10, R21, R21, RZ ;  /* 0x00000015150a7225 */ /* 0x000fe200078e00ff */
[----:B------:R-:W-:Y:S02]  /*0890*/  BSSY.RECONVERGENT B2, `(.L_x_13) ;  /* 0x0000029000027945 */ /* 0x000fe40003800200 */
[----:B------:R-:W-:Y:S01]  /*08a0*/  ISETP.NE.U32.AND P1, PT, R15, 0x1, PT ;  /* 0x000000010f00780c */ /* 0x000fe20003f25070 */
[----:B------:R-:W-:Y:S02]  /*08b0*/  IMAD R13, R21, R6, R12 ;  /* 0x00000006150d7224 */ /* 0x000fe400078e020c */
[----:B------:R-:W-:Y:S01]  /*08c0*/  IMAD.WIDE.U32 R16, R10, 0x3, RZ ;  /* 0x000000030a107825 */ /* 0x000fe200078e00ff */
[----:B------:R-:W-:Y:S02]  /*08d0*/  ISETP.NE.U32.AND.EX P1, PT, RZ, RZ, PT, P1 ;  /* 0x000000ffff00720c */ /* 0x000fe40003f25110 */
[----:B------:R-:W-:-:S05]  /*08e0*/  IADD3 R11, PT, PT, R11, R13, RZ ;  /* 0x0000000d0b0b7210 */ /* 0x000fca0007ffe0ff */
[----:B------:R-:W-:-:S04]  /*08f0*/  IMAD.WIDE.U32 R12, R11, 0x3, RZ ;  /* 0x000000030b0c7825 */ /* 0x000fc800078e00ff */
[----:B------:R-:W-:-:S04]  /*0900*/  IMAD.WIDE.U32 R12, P0, R10, -0x7fffffff, R12 ;  /* 0x800000010a0c7825 */ /* 0x000fc8000780000c */
[----:B------:R-:W-:Y:S01]  /*0910*/  IMAD.X R19, RZ, RZ, RZ, P0 ;  /* 0x000000ffff137224 */ /* 0x000fe200000e06ff */
[----:B------:R-:W-:Y:S01]  /*0920*/  IADD3 RZ, P0, PT, R17, R12, RZ ;  /* 0x0000000c11ff7210 */ /* 0x000fe20007f1e0ff */
[----:B------:R-:W-:-:S04]  /*0930*/  IMAD.MOV.U32 R18, RZ, RZ, R13 ;  /* 0x000000ffff127224 */ /* 0x000fc800078e000d */
        /* <DEDUP_REMOVED lines=9> */
[----:B------:R-:W-:Y:S02]  /*09d0*/  IMAD R17, R6, R8, R17 ;  /* 0x0000000806117224 */ /* 0x000fe400078e0211 */
[----:B------:R-:W-:-:S03]  /*09e0*/  IMAD.WIDE.U32 R18, R12, 0x5, RZ ;  /* 0x000000050c127825 */ /* 0x000fc600078e00ff */
[----:B------:R-:W-:-:S05]  /*09f0*/  IADD3 R13, PT, PT, R13, R17, RZ ;  /* 0x000000110d0d7210 */ /* 0x000fca0007ffe0ff */
[----:B------:R-:W-:-:S04]  /*0a00*/  IMAD.WIDE.U32 R16, R13, 0x5, RZ ;  /* 0x000000050d107825 */ /* 0x000fc800078e00ff */
[----:B------:R-:W-:-:S04]  /*0a10*/  IMAD.WIDE.U32 R16, P1, R12, 0x2, R16 ;  /* 0x000000020c107825 */ /* 0x000fc80007820010 */
[----:B------:R-:W-:Y:S01]  /*0a20*/  IMAD.X R21, RZ, RZ, RZ, P1 ;  /* 0x000000ffff157224 */ /* 0x000fe200008e06ff */
[----:B------:R-:W-:Y:S01]  /*0a30*/  IADD3 RZ, P1, PT, R19, R16, RZ ;  /* 0x0000001013ff7210 */ /* 0x000fe20007f3e0ff */
[----:B------:R-:W-:-:S04]  /*0a40*/  IMAD.MOV.U32 R20, RZ, RZ, R17 ;  /* 0x000000ffff147224 */ /* 0x000fc800078e0011 */
[----:B------:R-:W-:-:S03]  /*0a50*/  IMAD.WIDE.U32.X R20, R13, 0x2, R20, P1 ;  /* 0x000000020d147825 */ /* 0x000fc600008e0414 */
[----:B------:R-:W-:-:S04]  /*0a60*/  IADD3 R17, P1, PT, R12, -R20, RZ ;  /* 0x800000140c117210 */ /* 0x000fc80007f3e0ff */
[----:B------:R-:W-:-:S04]  /*0a70*/  IADD3.X R6, PT, PT, R13, ~R21, RZ, P1, !PT ;  /* 0x800000150d067210 */ /* 0x000fc80000ffe4ff */
        /* <DEDUP_REMOVED lines=10> */
.L_x_14:
[----:B------:R-:W-:Y:S05]  /*0b20*/  BSYNC.RECONVERGENT B2 ;  /* 0x0000000000027941 */ /* 0x000fea0003800200 */
.L_x_13:
[----:B------:R-:W-:Y:S01]  /*0b30*/  ISETP.GT.U32.AND.EX P0, PT, R9, RZ, PT, P0 ;  /* 0x000000ff0900720c */ /* 0x000fe20003f04100 */
[----:B------:R-:W-:Y:S01]  /*0b40*/  IMAD.MOV.U32 R21, RZ, RZ, R10 ;  /* 0x000000ffff157224 */ /* 0x000fe200078e000a */
[--C-:B------:R-:W-:Y:S02]  /*0b50*/  SHF.R.U64 R0, R0, 0x1, R9.reuse ;  /* 0x0000000100007819 */ /* 0x100fe40000001209 */
[----:B------:R-:W-:Y:S02]  /*0b60*/  SHF.R.U32.HI R9, RZ, 0x1, R9 ;  /* 0x00000001ff097819 */ /* 0x000fe40000011609 */
[----:B------:R-:W-:-:S07]  /*0b70*/  IADD3 R6, PT, PT, R11, -R15, R22 ;  /* 0x8000000f0b067210 */ /* 0x000fce0007ffe016 */
[----:B------:R-:W-:Y:S05]  /*0b80*/  @P0 BRA `(.L_x_15) ;  /* 0xfffffffc00340947 */ /* 0x000fea000383ffff */
[----:B------:R-:W-:Y:S05]  /*0b90*/  BSYNC.RECONVERGENT B1 ;  /* 0x0000000000017941 */ /* 0x000fea0003800200 */
.L_x_12:
[----:B------:R-:W-:-:S05]  /*0ba0*/  IMAD.HI.U32 R9, R8, 0x3, RZ ;  /* 0x0000000308097827 */ /* 0x000fca00078e00ff */
[----:B------:R-:W-:-:S04]  /*0bb0*/  IADD3 R0, PT, PT, -R9, R8, RZ ;  /* 0x0000000809007210 */ /* 0x000fc80007ffe1ff */
[----:B------:R-:W-:-:S04]  /*0bc0*/  LEA.HI R0, R0, R9, RZ, 0x1f ;  /* 0x0000000900007211 */ /* 0x000fc800078ff8ff */
[----:B------:R-:W-:-:S05]  /*0bd0*/  SHF.R.U32.HI R9, RZ, 0x1e, R0 ;  /* 0x0000001eff097819 */ /* 0x000fca0000011600 */
[----:B------:R-:W-:-:S07]  /*0be0*/  IMAD R8, R9, -0x7fffffff, R8 ;  /* 0x8000000109087824 */ /* 0x000fce00078e0208 */
.L_x_11:
[----:B------:R-:W-:Y:S05]  /*0bf0*/  BSYNC.RECONVERGENT B0 ;  /* 0x0000000000007941 */ /* 0x000fea0003800200 */
.L_x_10:
[----:B------:R-:W-:Y:S01]  /*0c00*/  IMAD.HI.U32 R0, R8, -0x4370ec6f, RZ ;  /* 0xbc8f139108007827 */ /* 0x000fe200078e00ff */
[----:B------:R-:W0:Y:S01]  /*0c10*/  LDCU UR6, c[0x0][0x388] ;  /* 0x00007100ff0677ac */ /* 0x000e220008000800 */
[----:B------:R-:W-:Y:S02]  /*0c20*/  IADD3 R5, PT, PT, R5, 0x1, RZ ;  /* 0x0000000105057810 */ /* 0x000fe40007ffe0ff */
[----:B------:R-:W-:Y:S01]  /*0c30*/  IMAD.WIDE R6, R7, 0x4, R2 ;  /* 0x0000000407067825 */ /* 0x000fe200078e0202 */
[----:B------:R-:W-:-:S05]  /*0c40*/  SHF.R.U32.HI R9, RZ, 0xf, R0 ;  /* 0x0000000fff097819 */ /* 0x000fca0000011600 */
[C---:B------:R-:W-:Y:S02]  /*0c50*/  IMAD R8, R9.reuse, -0xadc8, R8 ;  /* 0xffff523809087824 */ /* 0x040fe400078e0208 */
[----:B------:R-:W-:Y:S02]  /*0c60*/  IMAD R9, R9, 0xd47, RZ ;  /* 0x00000d4709097824 */ /* 0x000fe400078e02ff */
[----:B------:R-:W-:-:S03]  /*0c70*/  IMAD R8, R8, 0xbc8f, RZ ;  /* 0x0000bc8f08087824 */ /* 0x000fc600078e02ff */
[----:B------:R-:W-:Y:S02]  /*0c80*/  LOP3.LUT R11, R9, 0x7fffffff, RZ, 0x3c, !PT ;  /* 0x7fffffff090b7812 */ /* 0x000fe400078e3cff */
[----:B------:R-:W-:-:S13]  /*0c90*/  ISETP.GE.U32.AND P0, PT, R8, R9, PT ;  /* 0x000000090800720c */ /* 0x000fda0003f06070 */
[----:B------:R-:W-:Y:S01]  /*0ca0*/  @P0 IMAD.MOV R11, RZ, RZ, -R9 ;  /* 0x000000ffff0b0224 */ /* 0x000fe200078e0a09 */
[----:B0-----:R-:W-:-:S04]  /*0cb0*/  ISETP.NE.AND P0, PT, R5, UR6, PT ;  /* 0x0000000605007c0c */ /* 0x001fc8000bf05270 */
[----:B------:R-:W-:-:S04]  /*0cc0*/  IADD3 R0, PT, PT, R8, -0x1, R11 ;  /* 0xffffffff08007810 */ /* 0x000fc80007ffe00b */
[----:B------:R-:W-:-:S05]  /*0cd0*/  I2FP.F32.U32 R0, R0 ;  /* 0x0000000000007245 */ /* 0x000fca0000201000 */
[----:B------:R-:W-:-:S05]  /*0ce0*/  FFMA R9, R0, 4.6566128730773925781e-10, RZ ;  /* 0x3000000000097823 */ /* 0x000fca00000000ff */
[----:B------:R0:W-:Y:S01]  /*0cf0*/  STG.E desc[UR4][R6.64], R9 ;  /* 0x0000000906007986 */ /* 0x0001e2000c101904 */
[----:B------:R-:W-:Y:S05]  /*0d00*/  @!P0 EXIT ;  /* 0x000000000000894d */ /* 0x000fea0003800000 */
[----:B------:R-:W-:Y:S05]  /*0d10*/  BRA `(.L_x_16) ;  /* 0xfffffff800a07947 */ /* 0x000fea000383ffff */
.L_x_17:
[----:B------:R-:W-:-:S00]  /*0d20*/  BRA `(.L_x_17) ;  /* 0xfffffffc00fc7947 */ /* 0x000fc0000383ffff */
[----:B------:R-:W-:-:S00]  /*0d30*/  NOP ;  /* 0x0000000000007918 */ /* 0x000fc00000000000 */
        /* <DEDUP_REMOVED lines=12> */
.L_x_39:


//--------------------- .text._ZN3cub18CUB_300001_SM_10006detail9transform16transform_kernelINS2_10policy_hubILb1EN4cuda3std3__45tupleIJN6thrust24THRUST_300001_SM_1000_NS17counting_iteratorIiNSA_11use_defaultESC_SC_EEEEEE10policy1000Ei7GenRandNSA_6detail15normal_iteratorINSA_10device_ptrIfEEEEJSD_EEEvT0_iT1_T2_DpNS2_10kernel_argIT3_EE --------------------------
	.section	.text._ZN3cub18CUB_300001_SM_10006detail9transform16transform_kernelINS2_10policy_hubILb1EN4cuda3std3__45tupleIJN6thrust24THRUST_300001_SM_1000_NS17counting_iteratorIiNSA_11use_defaultESC_SC_EEEEEE10policy1000Ei7GenRandNSA_6detail15normal_iteratorINSA_10device_ptrIfEEEEJSD_EEEvT0_iT1_T2_DpNS2_10kernel_argIT3_EE,"ax",@progbits
	.align	128
        .global         _ZN3cub18CUB_300001_SM_10006detail9transform16transform_kernelINS2_10policy_hubILb1EN4cuda3std3__45tupleIJN6thrust24THRUST_300001_SM_1000_NS17counting_iteratorIiNSA_11use_defaultESC_SC_EEEEEE10policy1000Ei7GenRandNSA_6detail15normal_iteratorINSA_10device_ptrIfEEEEJSD_EEEvT0_iT1_T2_DpNS2_10kernel_argIT3_EE
        .type           _ZN3cub18CUB_300001_SM_10006detail9transform16transform_kernelINS2_10policy_hubILb1EN4cuda3std3__45tupleIJN6thrust24THRUST_300001_SM_1000_NS17counting_iteratorIiNSA_11use_defaultESC_SC_EEEEEE10policy1000Ei7GenRandNSA_6detail15normal_iteratorINSA_10device_ptrIfEEEEJSD_EEEvT0_iT1_T2_DpNS2_10kernel_argIT3_EE,@function
        .size           _ZN3cub18CUB_300001_SM_10006detail9transform16transform_kernelINS2_10policy_hubILb1EN4cuda3std3__45tupleIJN6thrust24THRUST_300001_SM_1000_NS17counting_iteratorIiNSA_11use_defaultESC_SC_EEEEEE10policy1000Ei7GenRandNSA_6detail15normal_iteratorINSA_10device_ptrIfEEEEJSD_EEEvT0_iT1_T2_DpNS2_10kernel_argIT3_EE,(.L_x_40 - _ZN3cub18CUB_300001_SM_10006detail9transform16transform_kernelINS2_10policy_hubILb1EN4cuda3std3__45tupleIJN6thrust24THRUST_300001_SM_1000_NS17counting_iteratorIiNSA_11use_defaultESC_SC_EEEEEE10policy1000Ei7GenRandNSA_6detail15normal_iteratorINSA_10device_ptrIfEEEEJSD_EEEvT0_iT1_T2_DpNS2_10kernel_argIT3_EE)
        .other          _ZN3cub18CUB_300001_SM_10006detail9transform16transform_kernelINS2_10policy_hubILb1EN4cuda3std3__45tupleIJN6thrust24THRUST_300001_SM_1000_NS17counting_iteratorIiNSA_11use_defaultESC_SC_EEEEEE10policy1000Ei7GenRandNSA_6detail15normal_iteratorINSA_10device_ptrIfEEEEJSD_EEEvT0_iT1_T2_DpNS2_10kernel_argIT3_EE,@"STO_CUDA_ENTRY STV_DEFAULT"
_ZN3cub18CUB_300001_SM_10006detail9transform16transform_kernelINS2_10policy_hubILb1EN4cuda3std3__45tupleIJN6thrust24THRUST_300001_SM_1000_NS17counting_iteratorIiNSA_11use_defaultESC_SC_EEEEEE10policy1000Ei7GenRandNSA_6detail15normal_iteratorINSA_10device_ptrIfEEEEJSD_EEEvT0_iT1_T2_DpNS2_10kernel_argIT3_EE:
.text._ZN3cub18CUB_300001_SM_10006detail9transform16transform_kernelINS2_10policy_hubILb1EN4cuda3std3__45tupleIJN6thrust24THRUST_300001_SM_1000_NS17counting_iteratorIiNSA_11use_defaultESC_SC_EEEEEE10policy1000Ei7GenRandNSA_6detail15normal_iteratorINSA_10device_ptrIfEEEEJSD_EEEvT0_iT1_T2_DpNS2_10kernel_argIT3_EE:
[----:B------:R-:W-:Y:S08]  /*0000*/  LDC R1, c[0x0][0x37c] ;  /* 0x0000df00ff017b82 */ /* 0x000ff00000000800 */
[----:B------:R-:W0:Y:S01]  /*0010*/  LDC.64 R8, c[0x0][0x380] ;  /* 0x0000e000ff087b82 */ /* 0x000e220000000a00 */
[----:B------:R-:W1:Y:S07]  /*0020*/  LDCU UR6, c[0x0][0x398] ;  /* 0x00007300ff0677ac */ /* 0x000e6e0008000800 */
[----:B------:R-:W2:Y:S08]  /*0030*/  S2UR UR4, SR_CTAID.X ;  /* 0x00000000000479c3 */ /* 0x000eb00000002500 */
[----:B------:R-:W3:Y:S01]  /*0040*/  LDC.64 R2, c[0x0][0x390] ;  /* 0x0000e400ff027b82 */ /* 0x000ee20000000a00 */
[----:B0-----:R-:W-:-:S04]  /*0050*/  IMAD.SHL.U32 R16, R9, 0x80, RZ ;  /* 0x0000008009107824 */ /* 0x001fc800078e00ff */
[----:B--2---:R-:W-:Y:S01]  /*0060*/  IMAD R5, R16, UR4, RZ ;  /* 0x0000000410057c24 */ /* 0x004fe2000f8e02ff */
[----:B------:R-:W0:Y:S03]  /*0070*/  LDCU.64 UR4, c[0x0][0x358] ;  /* 0x00006b00ff0477ac */ /* 0x000e260008000a00 */
[----:B------:R-:W-:Y:S01]  /*0080*/  IMAD.IADD R7, R8, 0x1, -R5 ;  /* 0x0000000108077824 */ /* 0x000fe200078e0a05 */
[C---:B-1----:R-:W-:Y:S01]  /*0090*/  IADD3 R14, PT, PT, R5.reuse, UR6, RZ ;  /* 0x00000006050e7c10 */ /* 0x042fe2000fffe0ff */
[----:B---3--:R-:W-:-:S03]  /*00a0*/  IMAD.WIDE R2, R5, 0x4, R2 ;  /* 0x0000000405027825 */ /* 0x008fc600078e0202 */
[CC--:B------:R-:W-:Y:S02]  /*00b0*/  ISETP.GT.AND P0, PT, R16.reuse, R7.reuse, PT ;  /* 0x000000071000720c */ /* 0x0c0fe40003f04270 */
[----:B------:R-:W-:-:S11]  /*00c0*/  VIMNMX R16, PT, PT, R16, R7, PT ;  /* 0x0000000710107248 */ /* 0x000fd60003fe0100 */
[----:B0-----:R-:W-:Y:S05]  /*00d0*/  @P0 BRA `(.L_x_18) ;  /* 0x0000000400700947 */ /* 0x001fea0003800000 */
[----:B------:R-:W-:-:S13]  /*00e0*/  ISETP.GE.AND P0, PT, R9, 0x1, PT ;  /* 0x000000010900780c */ /* 0x000fda0003f06270 */
[----:B------:R-:W-:Y:S05]  /*00f0*/  @!P0 EXIT ;  /* 0x000000000000894d */ /* 0x000fea0003800000 */
[----:B------:R-:W0:Y:S01]  /*0100*/  S2R R4, SR_TID.X ;  /* 0x0000000000047919 */ /* 0x000e220000002100 */
[----:B------:R-:W-:-:S07]  /*0110*/  IMAD.MOV.U32 R5, RZ, RZ, RZ ;  /* 0x000000ffff057224 */ /* 0x000fce00078e00ff */
.L_x_25:
        /* <DEDUP_REMOVED lines=12> */
.L_x_24:
        /* <DEDUP_REMOVED lines=41> */
[----:B------:R-:W-:Y:S02]  /*0470*/  IMAD R6, R6, -0x7fffffff, RZ ;  /* 0x8000000106067824 */ /* 0x000fe400078e02ff */
[----:B------:R-:W-:-:S03]  /*0480*/  IMAD.MOV.U32 R8, RZ, RZ, R12 ;  /* 0x000000ffff087224 */ /* 0x000fc600078e000c */
[----:B------:R-:W-:-:S07]  /*0490*/  IADD3 R20, PT, PT, R13, -R17, R6 ;  /* 0x800000110d147210 */ /* 0x000fce0007ffe006 */
.L_x_23:
[----:B------:R-:W-:Y:S05]  /*04a0*/  BSYNC.RECONVERGENT B2 ;  /* 0x0000000000027941 */ /* 0x000fea0003800200 */
.L_x_22:
[----:B------:R-:W-:Y:S02]  /*04b0*/  ISETP.GT.U32.AND.EX P0, PT, R9, RZ, PT, P0 ;  /* 0x000000ff0900720c */ /* 0x000fe40003f04100 */
[--C-:B------:R-:W-:Y:S02]  /*04c0*/  SHF.R.U64 R0, R0, 0x1, R9.reuse ;  /* 0x0000000100007819 */ /* 0x100fe40000001209 */
[----:B------:R-:W-:Y:S02]  /*04d0*/  SHF.R.U32.HI R9, RZ, 0x1, R9 ;  /* 0x00000001ff097819 */ /* 0x000fe40000011609 */
[----:B------:R-:W-:Y:S02]  /*04e0*/  IADD3 R6, PT, PT, R11, -R15, R22 ;  /* 0x8000000f0b067210 */ /* 0x000fe40007ffe016 */
[----:B------:R-:W-:-:S05]  /*04f0*/  MOV R21, R10 ;  /* 0x0000000a00157202 */ /* 0x000fca0000000f00 */
[----:B------:R-:W-:Y:S05]  /*0500*/  @P0 BRA `(.L_x_24) ;  /* 0xfffffffc00340947 */ /* 0x000fea000383ffff */
[----:B------:R-:W-:Y:S05]  /*0510*/  BSYNC.RECONVERGENT B1 ;  /* 0x0000000000017941 */ /* 0x000fea0003800200 */
.L_x_21:
[----:B------:R-:W-:-:S04]  /*0520*/  IMAD.HI.U32 R9, R8, 0x3, RZ ;  /* 0x0000000308097827 */ /* 0x000fc800078e00ff */
[----:B------:R-:W-:-:S05]  /*0530*/  IMAD.IADD R0, R8, 0x1, -R9 ;  /* 0x0000000108007824 */ /* 0x000fca00078e0a09 */
[----:B------:R-:W-:-:S04]  /*0540*/  LEA.HI R0, R0, R9, RZ, 0x1f ;  /* 0x0000000900007211 */ /* 0x000fc800078ff8ff */
[----:B------:R-:W-:-:S05]  /*0550*/  SHF.R.U32.HI R9, RZ, 0x1e, R0 ;  /* 0x0000001eff097819 */ /* 0x000fca0000011600 */
[----:B------:R-:W-:-:S07]  /*0560*/  IMAD R8, R9, -0x7fffffff, R8 ;  /* 0x8000000109087824 */ /* 0x000fce00078e0208 */
.L_x_20:
[----:B------:R-:W-:Y:S05]  /*0570*/  BSYNC.RECONVERGENT B0 ;  /* 0x0000000000007941 */ /* 0x000fea0003800200 */
.L_x_19:
[----:B------:R-:W-:Y:S01]  /*0580*/  IMAD.HI.U32 R0, R8, -0x4370ec6f, RZ ;  /* 0xbc8f139108007827 */ /* 0x000fe200078e00ff */
[----:B------:R-:W0:Y:S03]  /*0590*/  LDCU UR6, c[0x0][0x384] ;  /* 0x00007080ff0677ac */ /* 0x000e260008000800 */
[----:B------:R-:W-:Y:S01]  /*05a0*/  VIADD R5, R5, 0x1 ;  /* 0x0000000105057836 */ /* 0x000fe20000000000 */
[----:B------:R-:W-:Y:S01]  /*05b0*/  SHF.R.U32.HI R9, RZ, 0xf, R0 ;  /* 0x0000000fff097819 */ /* 0x000fe20000011600 */
[----:B------:R-:W-:-:S04]  /*05c0*/  IMAD.WIDE R6, R7, 0x4, R2 ;  /* 0x0000000407067825 */ /* 0x000fc800078e0202 */
[C---:B------:R-:W-:Y:S02]  /*05d0*/  IMAD R8, R9.reuse, -0xadc8, R8 ;  /* 0xffff523809087824 */ /* 0x040fe400078e0208 */
[----:B------:R-:W-:Y:S02]  /*05e0*/  IMAD R9, R9, 0xd47, RZ ;  /* 0x00000d4709097824 */ /* 0x000fe400078e02ff */
[----:B------:R-:W-:-:S03]  /*05f0*/  IMAD R8, R8, 0xbc8f, RZ ;  /* 0x0000bc8f08087824 */ /* 0x000fc600078e02ff */
[----:B------:R-:W-:Y:S02]  /*0600*/  LOP3.LUT R11, R9, 0x7fffffff, RZ, 0x3c, !PT ;  /* 0x7fffffff090b7812 */ /* 0x000fe400078e3cff */
[----:B------:R-:W-:-:S13]  /*0610*/  ISETP.GE.U32.AND P0, PT, R8, R9, PT ;  /* 0x000000090800720c */ /* 0x000fda0003f06070 */
[----:B------:R-:W-:Y:S02]  /*0620*/  @P0 IADD3 R11, PT, PT, -R9, RZ, RZ ;  /* 0x000000ff090b0210 */ /* 0x000fe40007ffe1ff */
[----:B0-----:R-:W-:Y:S02]  /*0630*/  ISETP.NE.AND P0, PT, R5, UR6, PT ;  /* 0x0000000605007c0c */ /* 0x001fe4000bf05270 */
[----:B------:R-:W-:-:S04]  /*0640*/  IADD3 R0, PT, PT, R8, -0x1, R11 ;  /* 0xffffffff08007810 */ /* 0x000fc80007ffe00b */
[----:B------:R-:W-:-:S05]  /*0650*/  I2FP.F32.U32 R0, R0 ;  /* 0x0000000000007245 */ /* 0x000fca0000201000 */
[----:B------:R-:W-:-:S05]  /*0660*/  FFMA R9, R0, 4.6566128730773925781e-10, RZ ;  /* 0x3000000000097823 */ /* 0x000fca00000000ff */
[----:B------:R0:W-:Y:S01]  /*0670*/  STG.E desc[UR4][R6.64], R9 ;  /* 0x0000000906007986 */ /* 0x0001e2000c101904 */
[----:B------:R-:W-:Y:S05]  /*0680*/  @!P0 EXIT ;  /* 0x000000000000894d */ /* 0x000fea0003800000 */
[----:B------:R-:W-:Y:S05]  /*0690*/  BRA `(.L_x_25) ;  /* 0xfffffff800a07947 */ /* 0x000fea000383ffff */
.L_x_18:
[----:B------:R-:W-:-:S13]  /*06a0*/  ISETP.GE.AND P0, PT, R9, 0x1, PT ;  /* 0x000000010900780c */ /* 0x000fda0003f06270 */
[----:B------:R-:W-:Y:S05]  /*06b0*/  @!P0 EXIT ;  /* 0x000000000000894d */ /* 0x000fea0003800000 */
[----:B------:R-:W0:Y:S01]  /*06c0*/  S2R R15, SR_TID.X ;  /* 0x00000000000f7919 */ /* 0x000e220000002100 */
[----:B------:R-:W-:-:S07]  /*06d0*/  HFMA2 R12, -RZ, RZ, 0, 0 ;  /* 0x00000000ff0c7431 */ /* 0x000fce00000001ff */
.L_x_34:
        /* <DEDUP_REMOVED lines=9> */
[----:B------:R-:W-:-:S03]  /*0770*/  MOV R19, 0x1 ;  /* 0x0000000100137802 */ /* 0x000fc60000000f00 */
[----:B------:R-:W-:-:S13]  /*0780*/  ISETP.NE.AND P0, PT, R17, RZ, PT ;  /* 0x000000ff1100720c */ /* 0x000fda0003f05270 */
[----:B------:R-:W-:Y:S05]  /*0790*/  @!P0 BRA `(.L_x_29) ;  /* 0x0000000000fc8947 */ /* 0x000fea0003800000 */
[----:B------:R-:W-:Y:S01]  /*07a0*/  HFMA2 R18, -RZ, RZ, 0, 0 ;  /* 0x00000000ff127431 */ /* 0x000fe200000001ff */
[----:B------:R-:W-:Y:S01]  /*07b0*/  BSSY.RECONVERGENT B2, `(.L_x_30) ;  /* 0x0000038000027945 */ /* 0x000fe20003800200 */
[----:B------:R-:W-:Y:S01]  /*07c0*/  SHF.R.S32.HI R0, RZ, 0x1f, R17 ;  /* 0x0000001fff007819 */ /* 0x000fe20000011411 */
[----:B------:R-:W-:Y:S01]  /*07d0*/  IMAD.MOV.U32 R21, RZ, RZ, 0xbc8f ;  /* 0x0000bc8fff157424 */ /* 0x000fe200078e00ff */
[----:B------:R-:W-:Y:S01]  /*07e0*/  MOV R20, RZ ;  /* 0x000000ff00147202 */ /* 0x000fe20000000f00 */
[----:B------:R-:W-:-:S07]  /*07f0*/  IMAD.MOV.U32 R19, RZ, RZ, 0x1 ;  /* 0x00000001ff137424 */ /* 0x000fce00078e00ff */
.L_x_33:
        /* <DEDUP_REMOVED lines=11> */
[----:B------:R-:W-:Y:S01]  /*08b0*/  IMAD.MOV.U32 R10, RZ, RZ, R7 ;  /* 0x000000ffff0a7224 */ /* 0x000fe200078e0007 */
[----:B------:R-:W-:Y:S02]  /*08c0*/  IADD3.X R11, PT, PT, RZ, RZ, RZ, P0, !PT ;  /* 0x000000ffff0b7210 */ /* 0x000fe400007fe4ff */
[----:B------:R-:W-:-:S05]  /*08d0*/  IADD3 RZ, P0, PT, R9, R6, RZ ;  /* 0x0000000609ff7210 */ /* 0x000fca0007f1e0ff */
        /* <DEDUP_REMOVED lines=9> */
[----:B------:R-:W-:-:S05]  /*0970*/  IMAD R19, R18, R19, R20 ;  /* 0x0000001312137224 */ /* 0x000fca00078e0214 */
[----:B------:R-:W-:Y:S01]  /*0980*/  IADD3 R7, PT, PT, R7, R19, RZ ;  /* 0x0000001307077210 */ /* 0x000fe20007ffe0ff */
        /* <DEDUP_REMOVED lines=11> */
[----:B------:R-:W-:-:S04]  /*0a40*/  IADD3 R11, P1, PT, R11, R20, RZ ;  /* 0x000000140b0b7210 */ /* 0x000fc80007f3e0ff */
[----:B------:R-:W-:-:S04]  /*0a50*/  IADD3.X R10, PT, PT, R19, R21, RZ, P1, !PT ;  /* 0x00000015130a7210 */ /* 0x000fc80000ffe4ff */
[--C-:B------:R-:W-:Y:S02]  /*0a60*/  SHF.R.U64 R11, R11, 0x1e, R10.reuse ;  /* 0x0000001e0b0b7819 */ /* 0x100fe4000000120a */
[----:B------:R-:W-:-:S03]  /*0a70*/  SHF.R.U32.HI R10, RZ, 0x1e, R10 ;  /* 0x0000001eff0a7819 */ /* 0x000fc6000001160a */
[----:B------:R-:W-:-:S04]  /*0a80*/  IMAD.WIDE.U32 R6, R11, -0x7fffffff, R6 ;  /* 0x800000010b067825 */ /* 0x000fc800078e0006 */
[----:B------:R-:W-:Y:S02]  /*0a90*/  IMAD R10, R10, -0x7fffffff, RZ ;  /* 0x800000010a0a7824 */ /* 0x000fe400078e02ff */
[----:B------:R-:W-:-:S03]  /*0aa0*/  IMAD.MOV.U32 R19, RZ, RZ, R6 ;  /* 0x000000ffff137224 */ /* 0x000fc600078e0006 */
[----:B------:R-:W-:-:S07]  /*0ab0*/  IADD3 R20, PT, PT, R7, -R11, R10 ;  /* 0x8000000b07147210 */ /* 0x000fce0007ffe00a */
.L_x_32:
[----:B------:R-:W-:Y:S05]  /*0ac0*/  BSYNC.RECONVERGENT B3 ;  /* 0x0000000000037941 */ /* 0x000fea0003800200 */
.L_x_31:
[----:B------:R-:W-:Y:S02]  /*0ad0*/  ISETP.GT.U32.AND.EX P0, PT, R0, RZ, PT, P0 ;  /* 0x000000ff0000720c */ /* 0x000fe40003f04100 */
[--C-:B------:R-:W-:Y:S02]  /*0ae0*/  SHF.R.U64 R17, R17, 0x1, R0.reuse ;  /* 0x0000000111117819 */ /* 0x100fe40000001200 */
[----:B------:R-:W-:Y:S02]  /*0af0*/  SHF.R.U32.HI R0, RZ, 0x1, R0 ;  /* 0x00000001ff007819 */ /* 0x000fe40000011600 */
[----:B------:R-:W-:Y:S02]  /*0b00*/  IADD3 R18, PT, PT, R5, -R9, R8 ;  /* 0x8000000905127210 */ /* 0x000fe40007ffe008 */
[----:B------:R-:W-:-:S05]  /*0b10*/  MOV R21, R4 ;  /* 0x0000000400157202 */ /* 0x000fca0000000f00 */
[----:B------:R-:W-:Y:S05]  /*0b20*/  @P0 BRA `(.L_x_33) ;  /* 0xfffffffc00340947 */ /* 0x000fea000383ffff */
[----:B------:R-:W-:Y:S05]  /*0b30*/  BSYNC.RECONVERGENT B2 ;  /* 0x0000000000027941 */ /* 0x000fea0003800200 */
.L_x_30:
[----:B------:R-:W-:-:S04]  /*0b40*/  IMAD.HI.U32 R0, R19, 0x3, RZ ;  /* 0x0000000313007827 */ /* 0x000fc800078e00ff */
[----:B------:R-:W-:-:S05]  /*0b50*/  IMAD.IADD R5, R19, 0x1, -R0 ;  /* 0x0000000113057824 */ /* 0x000fca00078e0a00 */
[----:B------:R-:W-:-:S04]  /*0b60*/  LEA.HI R5, R5, R0, RZ, 0x1f ;  /* 0x0000000005057211 */ /* 0x000fc800078ff8ff */
[----:B------:R-:W-:-:S05]  /*0b70*/  SHF.R.U32.HI R0, RZ, 0x1e, R5 ;  /* 0x0000001eff007819 */ /* 0x000fca0000011605 */
[----:B------:R-:W-:-:S07]  /*0b80*/  IMAD R19, R0, -0x7fffffff, R19 ;  /* 0x8000000100137824 */ /* 0x000fce00078e0213 */
.L_x_29:
[----:B------:R-:W-:Y:S05]  /*0b90*/  BSYNC.RECONVERGENT B1 ;  /* 0x0000000000017941 */ /* 0x000fea0003800200 */
.L_x_28:
        /* <DEDUP_REMOVED lines=13> */
.L_x_27:
[----:B------:R-:W-:Y:S05]  /*0c70*/  BSYNC.RECONVERGENT B0 ;  /* 0x0000000000007941 */ /* 0x000fea0003800200 */
.L_x_26:
[----:B------:R-:W-:Y:S05]  /*0c80*/  @P2 BRA `(.L_x_34) ;  /* 0xfffffff800942947 */ /* 0x000fea000383ffff */
[----:B------:R-:W-:Y:S05]  /*0c90*/  EXIT ;  /* 0x000000000000794d */ /* 0x000fea0003800000 */
.L_x_35:
        /* <DEDUP_REMOVED lines=14> */
.L_x_40:


//--------------------- .text._ZN3cub18CUB_300001_SM_10006detail8for_each13static_kernelINS2_12policy_hub_t12policy_500_tEmN6thrust24THRUST_300001_SM_1000_NS8cuda_cub20__uninitialized_fill7functorINS7_10device_ptrIfEEfEEEEvT0_T1_ --------------------------
	.section	.text._ZN3cub18CUB_300001_SM_10006detail8for_each13static_kernelINS2_12policy_hub_t12policy_500_tEmN6thrust24THRUST_300001_SM_1000_NS8cuda_cub20__uninitialized_fill7functorINS7_10device_ptrIfEEfEEEEvT0_T1_,"ax",@progbits
	.align	128
        .global         _ZN3cub18CUB_300001_SM_10006detail8for_each13static_kernelINS2_12policy_hub_t12policy_500_tEmN6thrust24THRUST_300001_SM_1000_NS8cuda_cub20__uninitialized_fill7functorINS7_10device_ptrIfEEfEEEEvT0_T1_
        .type           _ZN3cub18CUB_300001_SM_10006detail8for_each13static_kernelINS2_12policy_hub_t12policy_500_tEmN6thrust24THRUST_300001_SM_1000_NS8cuda_cub20__uninitialized_fill7functorINS7_10device_ptrIfEEfEEEEvT0_T1_,@function
        .size           _ZN3cub18CUB_300001_SM_10006detail8for_each13static_kernelINS2_12policy_hub_t12policy_500_tEmN6thrust24THRUST_300001_SM_1000_NS8cuda_cub20__uninitialized_fill7functorINS7_10device_ptrIfEEfEEEEvT0_T1_,(.L_x_41 - _ZN3cub18CUB_300001_SM_10006detail8for_each13static_kernelINS2_12policy_hub_t12policy_500_tEmN6thrust24THRUST_300001_SM_1000_NS8cuda_cub20__uninitialized_fill7functorINS7_10device_ptrIfEEfEEEEvT0_T1_)
        .other          _ZN3cub18CUB_300001_SM_10006detail8for_each13static_kernelINS2_12policy_hub_t12policy_500_tEmN6thrust24THRUST_300001_SM_1000_NS8cuda_cub20__uninitialized_fill7functorINS7_10device_ptrIfEEfEEEEvT0_T1_,@"STO_CUDA_ENTRY STV_DEFAULT"
_ZN3cub18CUB_300001_SM_10006detail8for_each13static_kernelINS2_12policy_hub_t12policy_500_tEmN6thrust24THRUST_300001_SM_1000_NS8cuda_cub20__uninitialized_fill7functorINS7_10device_ptrIfEEfEEEEvT0_T1_:
.text._ZN3cub18CUB_300001_SM_10006detail8for_each13static_kernelINS2_12policy_hub_t12policy_500_tEmN6thrust24THRUST_300001_SM_1000_NS8cuda_cub20__uninitialized_fill7functorINS7_10device_ptrIfEEfEEEEvT0_T1_:
[----:B------:R-:W-:Y:S08]  /*0000*/  LDC R1, c[0x0][0x37c] ;  /* 0x0000df00ff017b82 */ /* 0x000ff00000000800 */
[----:B------:R-:W0:Y:S01]  /*0010*/  S2UR UR4, SR_CTAID.X ;  /* 0x00000000000479c3 */ /* 0x000e220000002500 */
[----:B------:R-:W1:Y:S01]  /*0020*/  LDCU.64 UR6, c[0x0][0x380] ;  /* 0x00007000ff0677ac */ /* 0x000e620008000a00 */
[----:B------:R-:W2:Y:S01]  /*0030*/  LDCU.64 UR8, c[0x0][0x358] ;  /* 0x00006b00ff0877ac */ /* 0x000ea20008000a00 */
[----:B0-----:R-:W-:-:S04]  /*0040*/  UIMAD.WIDE.U32 UR4, UR4, 0x200, URZ ;  /* 0x00000200040478a5 */ /* 0x001fc8000f8e00ff */
[----:B-1----:R-:W-:-:S04]  /*0050*/  UIADD3 UR6, UP0, UPT, -UR4, UR6, URZ ;  /* 0x0000000604067290 */ /* 0x002fc8000ff1e1ff */
[----:B------:R-:W-:Y:S02]  /*0060*/  UIADD3.X UR7, UPT, UPT, ~UR5, UR7, URZ, UP0, !UPT ;  /* 0x0000000705077290 */ /* 0x000fe400087fe5ff */
[----:B------:R-:W-:-:S04]  /*0070*/  UISETP.GE.U32.AND UP0, UPT, UR6, 0x200, UPT ;  /* 0x000002000600788c */ /* 0x000fc8000bf06070 */
[----:B------:R-:W-:-:S09]  /*0080*/  UISETP.GE.U32.AND.EX UP0, UPT, UR7, URZ, UPT, UP0 ;  /* 0x000000ff0700728c */ /* 0x000fd2000bf06100 */
[----:B--2---:R-:W-:Y:S05]  /*0090*/  BRA.U !UP0, `(.L_x_36) ;  /* 0x0000000108287547 */ /* 0x004fea000b800000 */
[----:B------:R-:W0:Y:S01]  /*00a0*/  S2R R0, SR_TID.X ;  /* 0x0000000000007919 */ /* 0x000e220000002100 */
[----:B------:R-:W1:Y:S01]  /*00b0*/  LDCU.64 UR6, c[0x0][0x388] ;  /* 0x00007100ff0677ac */ /* 0x000e620008000a00 */
[----:B------:R-:W2:Y:S01]  /*00c0*/  LDC R5, c[0x0][0x390] ;  /* 0x0000e400ff057b82 */ /* 0x000ea20000000800 */
[----:B0-----:R-:W-:-:S05]  /*00d0*/  IADD3 R0, P0, PT, R0, UR4, RZ ;  /* 0x0000000400007c10 */ /* 0x001fca000ff1e0ff */
[----:B------:R-:W-:Y:S01]  /*00e0*/  IMAD.X R3, RZ, RZ, UR5, P0 ;  /* 0x00000005ff037e24 */ /* 0x000fe200080e06ff */
[----:B-1----:R-:W-:-:S04]  /*00f0*/  LEA R2, P0, R0, UR6, 0x2 ;  /* 0x0000000600027c11 */ /* 0x002fc8000f8010ff */
[----:B------:R-:W-:-:S05]  /*0100*/  LEA.HI.X R3, R0, UR7, R3, 0x2, P0 ;  /* 0x0000000700037c11 */ /* 0x000fca00080f1403 */
[----:B--2---:R-:W-:Y:S04]  /*0110*/  STG.E desc[UR8][R2.64], R5 ;  /* 0x0000000502007986 */ /* 0x004fe8000c101908 */
[----:B------:R-:W-:Y:S01]  /*0120*/  STG.E desc[UR8][R2.64+0x400], R5 ;  /* 0x0004000502007986 */ /* 0x000fe2000c101908 */
[----:B------:R-:W-:Y:S05]  /*0130*/  EXIT ;  /* 0x000000000000794d */ /* 0x000fea0003800000 */
.L_x_36:
[----:B------:R-:W0:Y:S01]  /*0140*/  S2R R0, SR_TID.X ;  /* 0x0000000000007919 */ /* 0x000e220000002100 */
[----:B------:R-:W-:Y:S01]  /*0150*/  IMAD.U32 R2, RZ, RZ, UR7 ;  /* 0x00000007ff027e24 */ /* 0x000fe2000f8e00ff */
[----:B------:R-:W1:Y:S01]  /*0160*/  LDCU.64 UR10, c[0x0][0x388] ;  /* 0x00007100ff0a77ac */ /* 0x000e620008000a00 */
[----:B------:R-:W-:Y:S01]  /*0170*/  IMAD.U32 R4, RZ, RZ, UR7 ;  /* 0x00000007ff047e24 */ /* 0x000fe2000f8e00ff */
[----:B0-----:R-:W-:-:S04]  /*0180*/  ISETP.LT.U32.AND P0, PT, R0, UR6, PT ;  /* 0x0000000600007c0c */ /* 0x001fc8000bf01070 */
[----:B------:R-:W-:Y:S01]  /*0190*/  ISETP.GT.U32.AND.EX P0, PT, R2, RZ, PT, P0 ;  /* 0x000000ff0200720c */ /* 0x000fe20003f04100 */
[C---:B------:R-:W-:Y:S01]  /*01a0*/  VIADD R2, R0.reuse, 0x100 ;  /* 0x0000010000027836 */ /* 0x040fe20000000000 */
[----:B------:R-:W-:-:S04]  /*01b0*/  IADD3 R0, P2, PT, R0, UR4, RZ ;  /* 0x0000000400007c10 */ /* 0x000fc8000ff5e0ff */
[----:B------:R-:W-:Y:S01]  /*01c0*/  ISETP.LT.U32.AND P1, PT, R2, UR6, PT ;  /* 0x0000000602007c0c */ /* 0x000fe2000bf21070 */
[----:B------:R-:W-:Y:S01]  /*01d0*/  IMAD.X R3, RZ, RZ, UR5, P2 ;  /* 0x00000005ff037e24 */ /* 0x000fe200090e06ff */
[----:B-1----:R-:W-:Y:S02]  /*01e0*/  LEA R2, P2, R0, UR10, 0x2 ;  /* 0x0000000a00027c11 */ /* 0x002fe4000f8410ff */
[----:B------:R-:W-:Y:S02]  /*01f0*/  ISETP.GT.U32.AND.EX P1, PT, R4, RZ, PT, P1 ;  /* 0x000000ff0400720c */ /* 0x000fe40003f24110 */
[----:B------:R-:W-:Y:S01]  /*0200*/  LEA.HI.X R3, R0, UR11, R3, 0x2, P2 ;  /* 0x0000000b00037c11 */ /* 0x000fe200090f1403 */
[----:B------:R-:W0:Y:S04]  /*0210*/  @P0 LDC R5, c[0x0][0x390] ;  /* 0x0000e400ff050b82 */ /* 0x000e280000000800 */
[----:B0-----:R0:W-:Y:S06]  /*0220*/  @P0 STG.E desc[UR8][R2.64], R5 ;  /* 0x0000000502000986 */ /* 0x0011ec000c101908 */
[----:B------:R-:W-:Y:S05]  /*0230*/  @!P1 EXIT ;  /* 0x000000000000994d */ /* 0x000fea0003800000 */
[----:B0-----:R-:W0:Y:S02]  /*0240*/  LDC R5, c[0x0][0x390] ;  /* 0x0000e400ff057b82 */ /* 0x001e240000000800 */
[----:B0-----:R-:W-:Y:S01]  /*0250*/  STG.E desc[UR8][R2.64+0x400], R5 ;  /* 0x0004000502007986 */ /* 0x001fe2000c101908 */
[----:B------:R-:W-:Y:S05]  /*0260*/  EXIT ;  /* 0x000000000000794d */ /* 0x000fea0003800000 */
.L_x_37:
        /* <DEDUP_REMOVED lines=9> */
.L_x_41:


//--------------------- .text._ZN3cub18CUB_300001_SM_10006detail11EmptyKernelIvEEvv --------------------------
	.section	.text._ZN3cub18CUB_300001_SM_10006detail11EmptyKernelIvEEvv,"ax",@progbits
	.align	128
        .global         _ZN3cub18CUB_300001_SM_10006detail11EmptyKernelIvEEvv
        .type           _ZN3cub18CUB_300001_SM_10006detail11EmptyKernelIvEEvv,@function
        .size           _ZN3cub18CUB_300001_SM_10006detail11EmptyKernelIvEEvv,(.L_x_42 - _ZN3cub18CUB_300001_SM_10006detail11EmptyKernelIvEEvv)
        .other          _ZN3cub18CUB_300001_SM_10006detail11EmptyKernelIvEEvv,@"STO_CUDA_ENTRY STV_DEFAULT"
_ZN3cub18CUB_300001_SM_10006detail11EmptyKernelIvEEvv:
.text._ZN3cub18CUB_300001_SM_10006detail11EmptyKernelIvEEvv:
[----:B------:R-:W-:Y:S01]  /*0000*/  LDC R1, c[0x0][0x37c] ;  /* 0x0000df00ff017b82 */ /* 0x000fe20000000800 */
[----:B------:R-:W-:Y:S05]  /*0010*/  EXIT ;  /* 0x000000000000794d */ /* 0x000fea0003800000 */
.L_x_38:
        /* <DEDUP_REMOVED lines=14> */
.L_x_42:


//--------------------- .nv.shared.reserved.0     --------------------------
	.section	.nv.shared.reserved.0,"aw",@nobits
	.weak		__nv_reservedSMEM_offset_0_alias
	.size		__nv_reservedSMEM_offset_0_alias, 0, 64
	.other		__nv_reservedSMEM_offset_0_alias,@"STO_CUDA_RESERVED_SHARED STV_DEFAULT"
__nv_reservedSMEM_offset_0_alias:
	.zero		0
	.zero		64


//--------------------- .nv.global                --------------------------
	.section	.nv.global,"aw",@nobits
.nv.global:
	.type		_ZN30_INTERNAL_f1ab6bad_4_k_cu_main6thrust24THRUST_300001_SM_1000_NS3seqE,@object
	.size		_ZN30_INTERNAL_f1ab6bad_4_k_cu_main6thrust24THRUST_300001_SM_1000_NS3seqE,(_ZN30_INTERNAL_f1ab6bad_4_k_cu_main4cuda3std3__48in_placeE - _ZN30_INTERNAL_f1ab6bad_4_k_cu_main6thrust24THRUST_300001_SM_1000_NS3seqE)
_ZN30_INTERNAL_f1ab6bad_4_k_cu_main6thrust24THRUST_300001_SM_1000_NS3seqE:
	.zero		1
	.type		_ZN30_INTERNAL_f1ab6bad_4_k_cu_main4cuda3std3__48in_placeE,@object
	.size		_ZN30_INTERNAL_f1ab6bad_4_k_cu_main4cuda3std3__48in_placeE,(_ZN30_INTERNAL_f1ab6bad_4_k_cu_main4cuda3std6ranges3__45__cpo4sizeE - _ZN30_INTERNAL_f1ab6bad_4_k_cu_main4cuda3std3__48in_placeE)
_ZN30_INTERNAL_f1ab6bad_4_k_cu_main4cuda3std3__48in_placeE:
	.zero		1
	.type		_ZN30_INTERNAL_f1ab6bad_4_k_cu_main4cuda3std6ranges3__45__cpo4sizeE,@object
	.size		_ZN30_INTERNAL_f1ab6bad_4_k_cu_main4cuda3std6ranges3__45__cpo4sizeE,(_ZN30_INTERNAL_f1ab6bad_4_k_cu_main6thrust24THRUST_300001_SM_1000_NS12placeholders2_3E - _ZN30_INTERNAL_f1ab6bad_4_k_cu_main4cuda3std6ranges3__45__cpo4sizeE)
_ZN30_INTERNAL_f1ab6bad_4_k_cu_main4cuda3std6ranges3__45__cpo4sizeE:
	.zero		1
	.type		_ZN30_INTERNAL_f1ab6bad_4_k_cu_main6thrust24THRUST_300001_SM_1000_NS12placeholders2_3E,@object
	.size		_ZN30_INTERNAL_f1ab6bad_4_k_cu_main6thrust24THRUST_300001_SM_1000_NS12placeholders2_3E,(_ZN30_INTERNAL_f1ab6bad_4_k_cu_main4cuda3std3__45__cpo6cbeginE - _ZN30_INTERNAL_f1ab6bad_4_k_cu_main6thrust24THRUST_300001_SM_1000_NS12placeholders2_3E)
_ZN30_INTERNAL_f1ab6bad_4_k_cu_main6thrust24THRUST_300001_SM_1000_NS12placeholders2_3E:
	.zero		1
	.type		_ZN30_INTERNAL_f1ab6bad_4_k_cu_main4cuda3std3__45__cpo6cbeginE,@object
	.size		_ZN30_INTERNAL_f1ab6bad_4_k_cu_main4cuda3std3__45__cpo6cbeginE,(_ZN30_INTERNAL_f1ab6bad_4_k_cu_main4cuda3std6ranges3__45__cpo6cbeginE - _ZN30_INTERNAL_f1ab6bad_4_k_cu_main4cuda3std3__45__cpo6cbeginE)
_ZN30_INTERNAL_f1ab6bad_4_k_cu_main4cuda3std3__45__cpo6cbeginE:
	.zero		1
	.type		_ZN30_INTERNAL_f1ab6bad_4_k_cu_main4cuda3std6ranges3__45__cpo6cbeginE,@object
	.size		_ZN30_INTERNAL_f1ab6bad_4_k_cu_main4cuda3std6ranges3__45__cpo6cbeginE,(_ZN30_INTERNAL_f1ab6bad_4_k_cu_main6thrust24THRUST_300001_SM_1000_NS12placeholders2_7E - _ZN30_INTERNAL_f1ab6bad_4_k_cu_main4cuda3std6ranges3__45__cpo6cbeginE)
_ZN30_INTERNAL_f1ab6bad_4_k_cu_main4cuda3std6ranges3__45__cpo6cbeginE:
	.zero		1
	.type		_ZN30_INTERNAL_f1ab6bad_4_k_cu_main6thrust24THRUST_300001_SM_1000_NS12placeholders2_7E,@object
	.size		_ZN30_INTERNAL_f1ab6bad_4_k_cu_main6thrust24THRUST_300001_SM_1000_NS12placeholders2_7E,(_ZN30_INTERNAL_f1ab6bad_4_k_cu_main4cuda3std3__45__cpo7crbeginE - _ZN30_INTERNAL_f1ab6bad_4_k_cu_main6thrust24THRUST_300001_SM_1000_NS12placeholders2_7E)
_ZN30_INTERNAL_f1ab6bad_4_k_cu_main6thrust24THRUST_300001_SM_1000_NS12placeholders2_7E:
	.zero		1
	.type		_ZN30_INTERNAL_f1ab6bad_4_k_cu_main4cuda3std3__45__cpo7crbeginE,@object
	.size		_ZN30_INTERNAL_f1ab6bad_4_k_cu_main4cuda3std3__45__cpo7crbeginE,(_ZN30_INTERNAL_f1ab6bad_4_k_cu_main4cuda3std6ranges3__45__cpo4nextE - _ZN30_INTERNAL_f1ab6bad_4_k_cu_main4cuda3std3__45__cpo7crbeginE)
_ZN30_INTERNAL_f1ab6bad_4_k_cu_main4cuda3std3__45__cpo7crbeginE:
	.zero		1
	.type		_ZN30_INTERNAL_f1ab6bad_4_k_cu_main4cuda3std6ranges3__45__cpo4nextE,@object
	.size		_ZN30_INTERNAL_f1ab6bad_4_k_cu_main4cuda3std6ranges3__45__cpo4nextE,(_ZN30_INTERNAL_f1ab6bad_4_k_cu_main4cuda3std6ranges3__45__cpo4swapE - _ZN30_INTERNAL_f1ab6bad_4_k_cu_main4cuda3std6ranges3__45__cpo4nextE)
_ZN30_INTERNAL_f1ab6bad_4_k_cu_main4cuda3std6ranges3__45__cpo4nextE:
	.zero		1
	.type		_ZN30_INTERNAL_f1ab6bad_4_k_cu_main4cuda3std6ranges3__45__cpo4swapE,@object
	.size		_ZN30_INTERNAL_f1ab6bad_4_k_cu_main4cuda3std6ranges3__45__cpo4swapE,(_ZN30_INTERNAL_f1ab6bad_4_k_cu_main6thrust24THRUST_300001_SM_1000_NS8cuda_cub10par_nosyncE - _ZN30_INTERNAL_f1ab6bad_4_k_cu_main4cuda3std6ranges3__45__cpo4swapE)
_ZN30_INTERNAL_f1ab6bad_4_k_cu_main4cuda3std6ranges3__45__cpo4swapE:
	.zero		1
	.type		_ZN30_INTERNAL_f1ab6bad_4_k_cu_main6thrust24THRUST_300001_SM_1000_NS8cuda_cub10par_nosyncE,@object
	.size		_ZN30_INTERNAL_f1ab6bad_4_k_cu_main6thrust24THRUST_300001_SM_1000_NS8cuda_cub10par_nosyncE,(_ZN30_INTERNAL_f1ab6bad_4_k_cu_main6thrust24THRUST_300001_SM_1000_NS12placeholders2_9E - _ZN30_INTERNAL_f1ab6bad_4_k_cu_main6thrust24THRUST_300001_SM_1000_NS8cuda_cub10par_nosyncE)
_ZN30_INTERNAL_f1ab6bad_4_k_cu_main6thrust24THRUST_300001_SM_1000_NS8cuda_cub10par_nosyncE:
	.zero		1
	.type		_ZN30_INTERNAL_f1ab6bad_4_k_cu_main6thrust24THRUST_300001_SM_1000_NS12placeholders2_9E,@object
	.size		_ZN30_INTERNAL_f1ab6bad_4_k_cu_main6thrust24THRUST_300001_SM_1000_NS12placeholders2_9E,(_ZN30_INTERNAL_f1ab6bad_4_k_cu_main4cuda3std3__432_GLOBAL__N__f1ab6bad_4_k_cu_main6ignoreE - _ZN30_INTERNAL_f1ab6bad_4_k_cu_main6thrust24THRUST_300001_SM_1000_NS12placeholders2_9E)
_ZN30_INTERNAL_f1ab6bad_4_k_cu_main6thrust24THRUST_300001_SM_1000_NS12placeholders2_9E:
	.zero		1
	.type		_ZN30_INTERNAL_f1ab6bad_4_k_cu_main4cuda3std3__432_GLOBAL__N__f1ab6bad_4_k_cu_main6ignoreE,@object
	.size		_ZN30_INTERNAL_f1ab6bad_4_k_cu_main4cuda3std3__432_GLOBAL__N__f1ab6bad_4_k_cu_main6ignoreE,(_ZN30_INTERNAL_f1ab6bad_4_k_cu_main4cuda3std6ranges3__45__cpo4dataE - _ZN30_INTERNAL_f1ab6bad_4_k_cu_main4cuda3std3__432_GLOBAL__N__f1ab6bad_4_k_cu_main6ignoreE)
_ZN30_INTERNAL_f1ab6bad_4_k_cu_main4cuda3std3__432_GLOBAL__N__f1ab6bad_4_k_cu_main6ignoreE:
	.zero		1
	.type		_ZN30_INTERNAL_f1ab6bad_4_k_cu_main4cuda3std6ranges3__45__cpo4dataE,@object
	.size		_ZN30_INTERNAL_f1ab6bad_4_k_cu_main4cuda3std6ranges3__45__cpo4dataE,(_ZN30_INTERNAL_f1ab6bad_4_k_cu_main6thrust24THRUST_300001_SM_1000_NS12placeholders2_1E - _ZN30_INTERNAL_f1ab6bad_4_k_cu_main4cuda3std6ranges3__45__cpo4dataE)
_ZN30_INTERNAL_f1ab6bad_4_k_cu_main4cuda3std6ranges3__45__cpo4dataE:
	.zero		1
	.type		_ZN30_INTERNAL_f1ab6bad_4_k_cu_main6thrust24THRUST_300001_SM_1000_NS12placeholders2_1E,@object
	.size		_ZN30_INTERNAL_f1ab6bad_4_k_cu_main6thrust24THRUST_300001_SM_1000_NS12placeholders2_1E,(_ZN30_INTERNAL_f1ab6bad_4_k_cu_main4cuda3std3__45__cpo5beginE - _ZN30_INTERNAL_f1ab6bad_4_k_cu_main6thrust24THRUST_300001_SM_1000_NS12placeholders2_1E)
_ZN30_INTERNAL_f1ab6bad_4_k_cu_main6thrust24THRUST_300001_SM_1000_NS12placeholders2_1E:
	.zero		1
	.type		_ZN30_INTERNAL_f1ab6bad_4_k_cu_main4cuda3std3__45__cpo5beginE,@object
	.size		_ZN30_INTERNAL_f1ab6bad_4_k_cu_main4cuda3std3__45__cpo5beginE,(_ZN30_INTERNAL_f1ab6bad_4_k_cu_main4cuda3std6ranges3__45__cpo5beginE - _ZN30_INTERNAL_f1ab6bad_4_k_cu_main4cuda3std3__45__cpo5beginE)
_ZN30_INTERNAL_f1ab6bad_4_k_cu_main4cuda3std3__45__cpo5beginE:
	.zero		1
	.type		_ZN30_INTERNAL_f1ab6bad_4_k_cu_main4cuda3std6ranges3__45__cpo5beginE,@object
	.size		_ZN30_INTERNAL_f1ab6bad_4_k_cu_main4cuda3std6ranges3__45__cpo5beginE,(_ZN30_INTERNAL_f1ab6bad_4_k_cu_main6thrust24THRUST_300001_SM_1000_NS12placeholders2_5E - _ZN30_INTERNAL_f1ab6bad_4_k_cu_main4cuda3std6ranges3__45__cpo5beginE)
_ZN30_INTERNAL_f1ab6bad_4_k_cu_main4cuda3std6ranges3__45__cpo5beginE:
	.zero		1
	.type		_ZN30_INTERNAL_f1ab6bad_4_k_cu_main6thrust24THRUST_300001_SM_1000_NS12placeholders2_5E,@object
	.size		_ZN30_INTERNAL_f1ab6bad_4_k_cu_main6thrust24THRUST_300001_SM_1000_NS12placeholders2_5E,(_ZN30_INTERNAL_f1ab6bad_4_k_cu_main4cuda3std3__45__cpo6rbeginE - _ZN30_INTERNAL_f1ab6bad_4_k_cu_main6thrust24THRUST_300001_SM_1000_NS12placeholders2_5E)
_ZN30_INTERNAL_f1ab6bad_4_k_cu_main6thrust24THRUST_300001_SM_1000_NS12placeholders2_5E:
	.zero		1
	.type		_ZN30_INTERNAL_f1ab6bad_4_k_cu_main4cuda3std3__45__cpo6rbeginE,@object
	.size		_ZN30_INTERNAL_f1ab6bad_4_k_cu_main4cuda3std3__45__cpo6rbeginE,(_ZN30_INTERNAL_f1ab6bad_4_k_cu_main4cuda3std6ranges3__45__cpo7advanceE - _ZN30_INTERNAL_f1ab6bad_4_k_cu_main4cuda3std3__45__cpo6rbeginE)
_ZN30_INTERNAL_f1ab6bad_4_k_cu_main4cuda3std3__45__cpo6rbeginE:
	.zero		1
	.type		_ZN30_INTERNAL_f1ab6bad_4_k_cu_main4cuda3std6ranges3__45__cpo7advanceE,@object
	.size		_ZN30_INTERNAL_f1ab6bad_4_k_cu_main4cuda3std6ranges3__45__cpo7advanceE,(_ZN30_INTERNAL_f1ab6bad_4_k_cu_main4cuda3std3__47nulloptE - _ZN30_INTERNAL_f1ab6bad_4_k_cu_main4cuda3std6ranges3__45__cpo7advanceE)
_ZN30_INTERNAL_f1ab6bad_4_k_cu_main4cuda3std6ranges3__45__cpo7advanceE:
	.zero		1
	.type		_ZN30_INTERNAL_f1ab6bad_4_k_cu_main4cuda3std3__47nulloptE,@object
	.size		_ZN30_INTERNAL_f1ab6bad_4_k_cu_main4cuda3std3__47nulloptE,(_ZN30_INTERNAL_f1ab6bad_4_k_cu_main4cuda3std6ranges3__45__cpo8distanceE - _ZN30_INTERNAL_f1ab6bad_4_k_cu_main4cuda3std3__47nulloptE)
_ZN30_INTERNAL_f1ab6bad_4_k_cu_main4cuda3std3__47nulloptE:
	.zero		1
	.type		_ZN30_INTERNAL_f1ab6bad_4_k_cu_main4cuda3std6ranges3__45__cpo8distanceE,@object
	.size		_ZN30_INTERNAL_f1ab6bad_4_k_cu_main4cuda3std6ranges3__45__cpo8distanceE,(_ZN30_INTERNAL_f1ab6bad_4_k_cu_main6thrust24THRUST_300001_SM_1000_NS12placeholders3_10E - _ZN30_INTERNAL_f1ab6bad_4_k_cu_main4cuda3std6ranges3__45__cpo8distanceE)
_ZN30_INTERNAL_f1ab6bad_4_k_cu_main4cuda3std6ranges3__45__cpo8distanceE:
	.zero		1
	.type		_ZN30_INTERNAL_f1ab6bad_4_k_cu_main6thrust24THRUST_300001_SM_1000_NS12placeholders3_10E,@object
	.size		_ZN30_INTERNAL_f1ab6bad_4_k_cu_main6thrust24THRUST_300001_SM_1000_NS12placeholders3_10E,(_ZN30_INTERNAL_f1ab6bad_4_k_cu_main4cuda3std3__419piecewise_constructE - _ZN30_INTERNAL_f1ab6bad_4_k_cu_main6thrust24THRUST_300001_SM_1000_NS12placeholders3_10E)
_ZN30_INTERNAL_f1ab6bad_4_k_cu_main6thrust24THRUST_300001_SM_1000_NS12placeholders3_10E:
	.zero		1
	.type		_ZN30_INTERNAL_f1ab6bad_4_k_cu_main4cuda3std3__419piecewise_constructE,@object
	.size		_ZN30_INTERNAL_f1ab6bad_4_k_cu_main4cuda3std3__419piecewise_constructE,(_ZN30_INTERNAL_f1ab6bad_4_k_cu_main4cuda3std6ranges3__45__cpo5cdataE - _ZN30_INTERNAL_f1ab6bad_4_k_cu_main4cuda3std3__419piecewise_constructE)
_ZN30_INTERNAL_f1ab6bad_4_k_cu_main4cuda3std3__419piecewise_constructE:
	.zero		1
	.type		_ZN30_INTERNAL_f1ab6bad_4_k_cu_main4cuda3std6ranges3__45__cpo5cdataE,@object
	.size		_ZN30_INTERNAL_f1ab6bad_4_k_cu_main4cuda3std6ranges3__45__cpo5cdataE,(_ZN30_INTERNAL_f1ab6bad_4_k_cu_main6thrust24THRUST_300001_SM_1000_NS12placeholders2_2E - _ZN30_INTERNAL_f1ab6bad_4_k_cu_main4cuda3std6ranges3__45__cpo5cdataE)
_ZN30_INTERNAL_f1ab6bad_4_k_cu_main4cuda3std6ranges3__45__cpo5cdataE:
	.zero		1
	.type		_ZN30_INTERNAL_f1ab6bad_4_k_cu_main6thrust24THRUST_300001_SM_1000_NS12placeholders2_2E,@object
	.size		_ZN30_INTERNAL_f1ab6bad_4_k_cu_main6thrust24THRUST_300001_SM_1000_NS12placeholders2_2E,(_ZN30_INTERNAL_f1ab6bad_4_k_cu_main4cuda3std3__45__cpo3endE - _ZN30_INTERNAL_f1ab6bad_4_k_cu_main6thrust24THRUST_300001_SM_1000_NS12placeholders2_2E)
_ZN30_INTERNAL_f1ab6bad_4_k_cu_main6thrust24THRUST_300001_SM_1000_NS12placeholders2_2E:
	.zero		1
	.type		_ZN30_INTERNAL_f1ab6bad_4_k_cu_main4cuda3std3__45__cpo3endE,@object
	.size		_ZN30_INTERNAL_f1ab6bad_4_k_cu_main4cuda3std3__45__cpo3endE,(_ZN30_INTERNAL_f1ab6bad_4_k_cu_main4cuda3std6ranges3__45__cpo3endE - _ZN30_INTERNAL_f1ab6bad_4_k_cu_main4cuda3std3__45__cpo3endE)
_ZN30_INTERNAL_f1ab6bad_4_k_cu_main4cuda3std3__45__cpo3endE:
	.zero		1
	.type		_ZN30_INTERNAL_f1ab6bad_4_k_cu_main4cuda3std6ranges3__45__cpo3endE,@object
	.size		_ZN30_INTERNAL_f1ab6bad_4_k_cu_main4cuda3std6ranges3__45__cpo3endE,(_ZN30_INTERNAL_f1ab6bad_4_k_cu_main6thrust24THRUST_300001_SM_1000_NS12placeholders2_6E - _ZN30_INTERNAL_f1ab6bad_4_k_cu_main4cuda3std6ranges3__45__cpo3endE)
_ZN30_INTERNAL_f1ab6bad_4_k_cu_main4cuda3std6ranges3__45__cpo3endE:
	.zero		1
	.type		_ZN30_INTERNAL_f1ab6bad_4_k_cu_main6thrust24THRUST_300001_SM_1000_NS12placeholders2_6E,@object
	.size		_ZN30_INTERNAL_f1ab6bad_4_k_cu_main6thrust24THRUST_300001_SM_1000_NS12placeholders2_6E,(_ZN30_INTERNAL_f1ab6bad_4_k_cu_main4cuda3std3__45__cpo4rendE - _ZN30_INTERNAL_f1ab6bad_4_k_cu_main6thrust24THRUST_300001_SM_1000_NS12placeholders2_6E)
_ZN30_INTERNAL_f1ab6bad_4_k_cu_main6thrust24THRUST_300001_SM_1000_NS12placeholders2_6E:
	.zero		1
	.type		_ZN30_INTERNAL_f1ab6bad_4_k_cu_main4cuda3std3__45__cpo4rendE,@object
	.size		_ZN30_INTERNAL_f1ab6bad_4_k_cu_main4cuda3std3__45__cpo4rendE,(_ZN30_INTERNAL_f1ab6bad_4_k_cu_main4cuda3std6ranges3__45__cpo9iter_swapE - _ZN30_INTERNAL_f1ab6bad_4_k_cu_main4cuda3std3__45__cpo4rendE)
_ZN30_INTERNAL_f1ab6bad_4_k_cu_main4cuda3std3__45__cpo4rendE:
	.zero		1
	.type		_ZN30_INTERNAL_f1ab6bad_4_k_cu_main4cuda3std6ranges3__45__cpo9iter_swapE,@object
	.size		_ZN30_INTERNAL_f1ab6bad_4_k_cu_main4cuda3std6ranges3__45__cpo9iter_swapE,(_ZN30_INTERNAL_f1ab6bad_4_k_cu_main4cuda3std3__48unexpectE - _ZN30_INTERNAL_f1ab6bad_4_k_cu_main4cuda3std6ranges3__45__cpo9iter_swapE)
_ZN30_INTERNAL_f1ab6bad_4_k_cu_main4cuda3std6ranges3__45__cpo9iter_swapE:
	.zero		1
	.type		_ZN30_INTERNAL_f1ab6bad_4_k_cu_main4cuda3std3__48unexpectE,@object
	.size		_ZN30_INTERNAL_f1ab6bad_4_k_cu_main4cuda3std3__48unexpectE,(_ZN30_INTERNAL_f1ab6bad_4_k_cu_main6thrust24THRUST_300001_SM_1000_NS8cuda_cub3parE - _ZN30_INTERNAL_f1ab6bad_4_k_cu_main4cuda3std3__48unexpectE)
_ZN30_INTERNAL_f1ab6bad_4_k_cu_main4cuda3std3__48unexpectE:
	.zero		1
	.type		_ZN30_INTERNAL_f1ab6bad_4_k_cu_main6thrust24THRUST_300001_SM_1000_NS8cuda_cub3parE,@object
	.size		_ZN30_INTERNAL_f1ab6bad_4_k_cu_main6thrust24THRUST_300001_SM_1000_NS8cuda_cub3parE,(_ZN30_INTERNAL_f1ab6bad_4_k_cu_main6thrust24THRUST_300001_SM_1000_NS12placeholders2_4E - _ZN30_INTERNAL_f1ab6bad_4_k_cu_main6thrust24THRUST_300001_SM_1000_NS8cuda_cub3parE)
_ZN30_INTERNAL_f1ab6bad_4_k_cu_main6thrust24THRUST_300001_SM_1000_NS8cuda_cub3parE:
	.zero		1
	.type		_ZN30_INTERNAL_f1ab6bad_4_k_cu_main6thrust24THRUST_300001_SM_1000_NS12placeholders2_4E,@object
	.size		_ZN30_INTERNAL_f1ab6bad_4_k_cu_main6thrust24THRUST_300001_SM_1000_NS12placeholders2_4E,(_ZN30_INTERNAL_f1ab6bad_4_k_cu_main4cuda3std3__45__cpo4cendE - _ZN30_INTERNAL_f1ab6bad_4_k_cu_main6thrust24THRUST_300001_SM_1000_NS12placeholders2_4E)
_ZN30_INTERNAL_f1ab6bad_4_k_cu_main6thrust24THRUST_300001_SM_1000_NS12placeholders2_4E:
	.zero		1
	.type		_ZN30_INTERNAL_f1ab6bad_4_k_cu_main4cuda3std3__45__cpo4cendE,@object
	.size		_ZN30_INTERNAL_f1ab6bad_4_k_cu_main4cuda3std3__45__cpo4cendE,(_ZN30_INTERNAL_f1ab6bad_4_k_cu_main4cuda3std6ranges3__45__cpo4cendE - _ZN30_INTERNAL_f1ab6bad_4_k_cu_main4cuda3std3__45__cpo4cendE)
_ZN30_INTERNAL_f1ab6bad_4_k_cu_main4cuda3std3__45__cpo4cendE:
	.zero		1
	.type		_ZN30_INTERNAL_f1ab6bad_4_k_cu_main4cuda3std6ranges3__45__cpo4cendE,@object
	.size		_ZN30_INTERNAL_f1ab6bad_4_k_cu_main4cuda3std6ranges3__45__cpo4cendE,(_ZN30_INTERNAL_f1ab6bad_4_k_cu_main4cuda3std3__420unreachable_sentinelE - _ZN30_INTERNAL_f1ab6bad_4_k_cu_main4cuda3std6ranges3__45__cpo4cendE)
_ZN30_INTERNAL_f1ab6bad_4_k_cu_main4cuda3std6ranges3__45__cpo4cendE:
	.zero		1
	.type		_ZN30_INTERNAL_f1ab6bad_4_k_cu_main4cuda3std3__420unreachable_sentinelE,@object
	.size		_ZN30_INTERNAL_f1ab6bad_4_k_cu_main4cuda3std3__420unreachable_sentinelE,(_ZN30_INTERNAL_f1ab6bad_4_k_cu_main4cuda3std6ranges3__45__cpo5ssizeE - _ZN30_INTERNAL_f1ab6bad_4_k_cu_main4cuda3std3__420unreachable_sentinelE)
_ZN30_INTERNAL_f1ab6bad_4_k_cu_main4cuda3std3__420unreachable_sentinelE:
	.zero		1
	.type		_ZN30_INTERNAL_f1ab6bad_4_k_cu_main4cuda3std6ranges3__45__cpo5ssizeE,@object
	.size		_ZN30_INTERNAL_f1ab6bad_4_k_cu_main4cuda3std6ranges3__45__cpo5ssizeE,(_ZN30_INTERNAL_f1ab6bad_4_k_cu_main6thrust24THRUST_300001_SM_1000_NS12placeholders2_8E - _ZN30_INTERNAL_f1ab6bad_4_k_cu_main4cuda3std6ranges3__45__cpo5ssizeE)
_ZN30_INTERNAL_f1ab6bad_4_k_cu_main4cuda3std6ranges3__45__cpo5ssizeE:
	.zero		1
	.type		_ZN30_INTERNAL_f1ab6bad_4_k_cu_main6thrust24THRUST_300001_SM_1000_NS12placeholders2_8E,@object
	.size		_ZN30_INTERNAL_f1ab6bad_4_k_cu_main6thrust24THRUST_300001_SM_1000_NS12placeholders2_8E,(_ZN30_INTERNAL_f1ab6bad_4_k_cu_main4cuda3std3__45__cpo5crendE - _ZN30_INTERNAL_f1ab6bad_4_k_cu_main6thrust24THRUST_300001_SM_1000_NS12placeholders2_8E)
_ZN30_INTERNAL_f1ab6bad_4_k_cu_main6thrust24THRUST_300001_SM_1000_NS12placeholders2_8E:
	.zero		1
	.type		_ZN30_INTERNAL_f1ab6bad_4_k_cu_main4cuda3std3__45__cpo5crendE,@object
	.size		_ZN30_INTERNAL_f1ab6bad_4_k_cu_main4cuda3std3__45__cpo5crendE,(_ZN30_INTERNAL_f1ab6bad_4_k_cu_main4cuda3std6ranges3__45__cpo4prevE - _ZN30_INTERNAL_f1ab6bad_4_k_cu_main4cuda3std3__45__cpo5crendE)
_ZN30_INTERNAL_f1ab6bad_4_k_cu_main4cuda3std3__45__cpo5crendE:
	.zero		1
	.type		_ZN30_INTERNAL_f1ab6bad_4_k_cu_main4cuda3std6ranges3__45__cpo4prevE,@object
	.size		_ZN30_INTERNAL_f1ab6bad_4_k_cu_main4cuda3std6ranges3__45__cpo4prevE,(_ZN30_INTERNAL_f1ab6bad_4_k_cu_main4cuda3std6ranges3__45__cpo9iter_moveE - _ZN30_INTERNAL_f1ab6bad_4_k_cu_main4cuda3std6ranges3__45__cpo4prevE)
_ZN30_INTERNAL_f1ab6bad_4_k_cu_main4cuda3std6ranges3__45__cpo4prevE:
	.zero		1
	.type		_ZN30_INTERNAL_f1ab6bad_4_k_cu_main4cuda3std6ranges3__45__cpo9iter_moveE,@object
	.size		_ZN30_INTERNAL_f1ab6bad_4_k_cu_main4cuda3std6ranges3__45__cpo9iter_moveE,(_ZN30_INTERNAL_f1ab6bad_4_k_cu_main6thrust24THRUST_300001_SM_1000_NS6system6detail10sequential3seqE - _ZN30_INTERNAL_f1ab6bad_4_k_cu_main4cuda3std6ranges3__45__cpo9iter_moveE)
_ZN30_INTERNAL_f1ab6bad_4_k_cu_main4cuda3std6ranges3__45__cpo9iter_moveE:
	.zero		1
	.type		_ZN30_INTERNAL_f1ab6bad_4_k_cu_main6thrust24THRUST_300001_SM_1000_NS6system6detail10sequential3seqE,@object
	.size		_ZN30_INTERNAL_f1ab6bad_4_k_cu_main6thrust24THRUST_300001_SM_1000_NS6system6detail10sequential3seqE,(.L_31 - _ZN30_INTERNAL_f1ab6bad_4_k_cu_main6thrust24THRUST_300001_SM_1000_NS6system6detail10sequential3seqE)
_ZN30_INTERNAL_f1ab6bad_4_k_cu_main6thrust24THRUST_300001_SM_1000_NS6system6detail10sequential3seqE:
	.zero		1
.L_31:


//--------------------- .nv.constant0._ZN3cub18CUB_300001_SM_10006detail9transform16transform_kernelINS2_10policy_hubILb1EN4cuda3std3__45tupleIJN6thrust24THRUST_300001_SM_1000_NS17counting_iteratorIiNSA_11use_defaultESC_SC_EEEEEE10policy1000El7GenRandNSA_6detail15normal_iteratorINSA_10device_ptrIfEEEEJSD_EEEvT0_iT1_T2_DpNS2_10kernel_argIT3_EE --------------------------
	.section	.nv.constant0._ZN3cub18CUB_300001_SM_10006detail9transform16transform_kernelINS2_10policy_hubILb1EN4cuda3std3__45tupleIJN6thrust24THRUST_300001_SM_1000_NS17counting_iteratorIiNSA_11use_defaultESC_SC_EEEEEE10policy1000El7GenRandNSA_6detail15normal_iteratorINSA_10device_ptrIfEEEEJSD_EEEvT0_iT1_T2_DpNS2_10kernel_argIT3_EE,"a",@progbits
	.sectionflags	@""
	.align	4
.nv.constant0._ZN3cub18CUB_300001_SM_10006detail9transform16transform_kernelINS2_10policy_hubILb1EN4cuda3std3__45tupleIJN6thrust24THRUST_300001_SM_1000_NS17counting_iteratorIiNSA_11use_defaultESC_SC_EEEEEE10policy1000El7GenRandNSA_6detail15normal_iteratorINSA_10device_ptrIfEEEEJSD_EEEvT0_iT1_T2_DpNS2_10kernel_argIT3_EE:
	.zero		936


//--------------------- .nv.constant0._ZN3cub18CUB_300001_SM_10006detail9transform16transform_kernelINS2_10policy_hubILb1EN4cuda3std3__45tupleIJN6thrust24THRUST_300001_SM_1000_NS17counting_iteratorIiNSA_11use_defaultESC_SC_EEEEEE10policy1000Ei7GenRandNSA_6detail15normal_iteratorINSA_10device_ptrIfEEEEJSD_EEEvT0_iT1_T2_DpNS2_10kernel_argIT3_EE --------------------------
	.section	.nv.constant0._ZN3cub18CUB_300001_SM_10006detail9transform16transform_kernelINS2_10policy_hubILb1EN4cuda3std3__45tupleIJN6thrust24THRUST_300001_SM_1000_NS17counting_iteratorIiNSA_11use_defaultESC_SC_EEEEEE10policy1000Ei7GenRandNSA_6detail15normal_iteratorINSA_10device_ptrIfEEEEJSD_EEEvT0_iT1_T2_DpNS2_10kernel_argIT3_EE,"a",@progbits
	.sectionflags	@""
	.align	4
.nv.constant0._ZN3cub18CUB_300001_SM_10006detail9transform16transform_kernelINS2_10policy_hubILb1EN4cuda3std3__45tupleIJN6thrust24THRUST_300001_SM_1000_NS17counting_iteratorIiNSA_11use_defaultESC_SC_EEEEEE10policy1000Ei7GenRandNSA_6detail15normal_iteratorINSA_10device_ptrIfEEEEJSD_EEEvT0_iT1_T2_DpNS2_10kernel_argIT3_EE:
	.zero		936


//--------------------- .nv.constant0._ZN3cub18CUB_300001_SM_10006detail8for_each13static_kernelINS2_12policy_hub_t12policy_500_tEmN6thrust24THRUST_300001_SM_1000_NS8cuda_cub20__uninitialized_fill7functorINS7_10device_ptrIfEEfEEEEvT0_T1_ --------------------------
	.section	.nv.constant0._ZN3cub18CUB_300001_SM_10006detail8for_each13static_kernelINS2_12policy_hub_t12policy_500_tEmN6thrust24THRUST_300001_SM_1000_NS8cuda_cub20__uninitialized_fill7functorINS7_10device_ptrIfEEfEEEEvT0_T1_,"a",@progbits
	.sectionflags	@""
	.align	4
.nv.constant0._ZN3cub18CUB_300001_SM_10006detail8for_each13static_kernelINS2_12policy_hub_t12policy_500_tEmN6thrust24THRUST_300001_SM_1000_NS8cuda_cub20__uninitialized_fill7functorINS7_10device_ptrIfEEfEEEEvT0_T1_:
	.zero		920


//--------------------- .nv.constant0._ZN3cub18CUB_300001_SM_10006detail11EmptyKernelIvEEvv --------------------------
	.section	.nv.constant0._ZN3cub18CUB_300001_SM_10006detail11EmptyKernelIvEEvv,"a",@progbits
	.sectionflags	@""
	.align	4
.nv.constant0._ZN3cub18CUB_300001_SM_10006detail11EmptyKernelIvEEvv:
	.zero		896


//--------------------- SYMBOLS --------------------------

	.type		.nv.reservedSmem.offset0,@object
	.size		.nv.reservedSmem.offset0,0x4
